//
// Generated by NVIDIA NVVM Compiler
//
// Compiler Build ID: CL-36424714
// Cuda compilation tools, release 13.0, V13.0.88
// Based on NVVM 20.0.0
//

.version 9.0
.target sm_100
.address_size 64

// _ZZN32_GLOBAL__N__b52865e5_4_k_cu_main33optimized_warp_specialized_kernelEPKfS1_PfiE16pipe_state_bytes has been demoted
.extern .shared .align 16 .b8 _ZN32_GLOBAL__N__b52865e5_4_k_cu_main10shared_memE[];

.entry _ZN32_GLOBAL__N__b52865e5_4_k_cu_main33optimized_warp_specialized_kernelEPKfS1_Pfi(
	.param .u64 .ptr .align 1 _ZN32_GLOBAL__N__b52865e5_4_k_cu_main33optimized_warp_specialized_kernelEPKfS1_Pfi_param_0,
	.param .u64 .ptr .align 1 _ZN32_GLOBAL__N__b52865e5_4_k_cu_main33optimized_warp_specialized_kernelEPKfS1_Pfi_param_1,
	.param .u64 .ptr .align 1 _ZN32_GLOBAL__N__b52865e5_4_k_cu_main33optimized_warp_specialized_kernelEPKfS1_Pfi_param_2,
	.param .u32 _ZN32_GLOBAL__N__b52865e5_4_k_cu_main33optimized_warp_specialized_kernelEPKfS1_Pfi_param_3
)
{
	.reg .pred 	%p<25>;
	.reg .b16 	%rs<13>;
	.reg .b32 	%r<110>;
	.reg .b32 	%f<205>;
	.reg .b64 	%rd<57>;
	// demoted variable
	.shared .align 8 .b8 _ZZN32_GLOBAL__N__b52865e5_4_k_cu_main33optimized_warp_specialized_kernelEPKfS1_PfiE16pipe_state_bytes[24];
	ld.param.u64 	%rd14, [_ZN32_GLOBAL__N__b52865e5_4_k_cu_main33optimized_warp_specialized_kernelEPKfS1_Pfi_param_0];
	ld.param.u64 	%rd15, [_ZN32_GLOBAL__N__b52865e5_4_k_cu_main33optimized_warp_specialized_kernelEPKfS1_Pfi_param_1];
	ld.param.u64 	%rd16, [_ZN32_GLOBAL__N__b52865e5_4_k_cu_main33optimized_warp_specialized_kernelEPKfS1_Pfi_param_2];
	ld.param.u32 	%r30, [_ZN32_GLOBAL__N__b52865e5_4_k_cu_main33optimized_warp_specialized_kernelEPKfS1_Pfi_param_3];
	mov.u32 	%r1, %tid.x;
	setp.ne.s32 	%p1, %r1, 0;
	@%p1 bra 	$L__BB0_2;
	mov.b32 	%r31, 0;
	st.shared.v2.u32 	[_ZZN32_GLOBAL__N__b52865e5_4_k_cu_main33optimized_warp_specialized_kernelEPKfS1_PfiE16pipe_state_bytes], {%r31, %r31};
	st.shared.v2.u32 	[_ZZN32_GLOBAL__N__b52865e5_4_k_cu_main33optimized_warp_specialized_kernelEPKfS1_PfiE16pipe_state_bytes+8], {%r31, %r31};
	st.shared.v2.u32 	[_ZZN32_GLOBAL__N__b52865e5_4_k_cu_main33optimized_warp_specialized_kernelEPKfS1_PfiE16pipe_state_bytes+16], {%r31, %r31};
$L__BB0_2:
	bar.sync 	0;
	mov.u32 	%r2, %ntid.x;
	mov.u32 	%r32, %ntid.y;
	mul.lo.s32 	%r3, %r2, %r32;
	mov.u32 	%r33, %tid.y;
	mov.u32 	%r34, %tid.z;
	mad.lo.s32 	%r35, %r34, %r32, %r33;
	mul.lo.s32 	%r36, %r35, %r2;
	or.b32  	%r37, %r36, %r1;
	setp.ne.s32 	%p2, %r37, 0;
	@%p2 bra 	$L__BB0_4;
	mov.u32 	%r43, %ntid.z;
	mul.lo.s32 	%r42, %r3, %r43;
	mov.u32 	%r40, _ZZN32_GLOBAL__N__b52865e5_4_k_cu_main33optimized_warp_specialized_kernelEPKfS1_PfiE16pipe_state_bytes;
	add.s32 	%r38, %r40, 8;
	// begin inline asm
	mbarrier.init.shared.b64 [%r38], %r42;
	// end inline asm
	// begin inline asm
	mbarrier.init.shared.b64 [%r40], %r42;
	// end inline asm
	cvt.u64.u32 	%rd18, %r40;
	cvta.shared.u64 	%rd19, %rd18;
	add.s64 	%rd17, %rd19, 16;
	// begin inline asm
	st.relaxed.cta.b32 [%rd17],%r42;
	// end inline asm
$L__BB0_4:
	barrier.sync 	0;
	shr.u32 	%r4, %r1, 5;
	and.b32  	%r5, %r1, 31;
	mov.u32 	%r44, %nctaid.x;
	mul.lo.s32 	%r6, %r44, %r2;
	mov.u32 	%r45, %ctaid.x;
	mul.lo.s32 	%r46, %r45, %r2;
	shr.u32 	%r47, %r46, 5;
	add.s32 	%r102, %r47, %r4;
	setp.ge.s32 	%p3, %r102, %r30;
	@%p3 bra 	$L__BB0_37;
	shl.b32 	%r48, %r5, 2;
	mov.u32 	%r49, _ZN32_GLOBAL__N__b52865e5_4_k_cu_main10shared_memE;
	add.s32 	%r50, %r48, %r49;
	add.s32 	%r8, %r50, 33152;
	mul.wide.u32 	%rd20, %r5, 4;
	cvta.to.global.u64 	%rd21, %rd16;
	add.s64 	%rd22, %rd20, %rd21;
	add.s64 	%rd1, %rd22, 256;
	cvta.to.global.u64 	%rd2, %rd14;
	cvta.to.global.u64 	%rd3, %rd15;
	shr.u32 	%r9, %r6, 5;
	mov.b16 	%rs12, 5;
$L__BB0_6:
	setp.eq.s32 	%p4, %r4, 2;
	@%p4 bra 	$L__BB0_31;
	setp.eq.s32 	%p5, %r4, 1;
	@%p5 bra 	$L__BB0_20;
	setp.ne.s32 	%p6, %r4, 0;
	@%p6 bra 	$L__BB0_36;
	cvt.u32.u16 	%r78, %rs12;
	// begin inline asm
	mov.u64 %rd38, %globaltimer;
	// end inline asm
	and.b32  	%r11, %r78, 1;
	mov.b32 	%r103, 0;
$L__BB0_10:
	mov.u32 	%r82, _ZZN32_GLOBAL__N__b52865e5_4_k_cu_main33optimized_warp_specialized_kernelEPKfS1_PfiE16pipe_state_bytes;
	add.s32 	%r80, %r82, 8;
	// begin inline asm
	{
	.reg .pred p;
	mbarrier.try_wait.parity.shared.b64 p, [%r80], %r11;
	selp.b32 %r79, 1, 0, p;
	}
	// end inline asm
	setp.eq.s32 	%p17, %r79, 0;
	@%p17 bra 	$L__BB0_14;
	mul.wide.u32 	%rd5, %r102, 4096;
	mov.u32 	%r104, %r5;
$L__BB0_12:
	cvt.u64.u32 	%rd39, %r104;
	add.s64 	%rd40, %rd5, %rd39;
	shl.b64 	%rd41, %rd40, 2;
	add.s64 	%rd42, %rd2, %rd41;
	ld.global.nc.f32 	%f197, [%rd42];
	shl.b32 	%r83, %r104, 2;
	add.s32 	%r85, %r49, %r83;
	st.shared.f32 	[%r85], %f197;
	add.s64 	%rd43, %rd3, %rd41;
	ld.global.nc.f32 	%f198, [%rd43];
	st.shared.f32 	[%r85+16384], %f198;
	ld.global.nc.f32 	%f199, [%rd42+128];
	st.shared.f32 	[%r85+128], %f199;
	ld.global.nc.f32 	%f200, [%rd43+128];
	st.shared.f32 	[%r85+16512], %f200;
	ld.global.nc.f32 	%f201, [%rd42+256];
	st.shared.f32 	[%r85+256], %f201;
	ld.global.nc.f32 	%f202, [%rd43+256];
	st.shared.f32 	[%r85+16640], %f202;
	ld.global.nc.f32 	%f203, [%rd42+384];
	st.shared.f32 	[%r85+384], %f203;
	ld.global.nc.f32 	%f204, [%rd43+384];
	st.shared.f32 	[%r85+16768], %f204;
	add.s32 	%r15, %r104, 128;
	setp.lt.u32 	%p18, %r104, 3968;
	mov.u32 	%r104, %r15;
	@%p18 bra 	$L__BB0_12;
	// begin inline asm
	cp.async.mbarrier.arrive.shared.b64 [%r82];
	// end inline asm
	mov.b32 	%r88, 1;
	// begin inline asm
	mbarrier.arrive.shared::cta.b64                             %rd44,  [%r82], %r88;    // 2. 
	// end inline asm
	xor.b16  	%rs12, %rs12, 1;
	bra.uni 	$L__BB0_36;
$L__BB0_14:
	setp.gt.s32 	%p19, %r103, 15;
	@%p19 bra 	$L__BB0_16;
	add.s32 	%r103, %r103, 1;
	bra.uni 	$L__BB0_10;
$L__BB0_16:
	// begin inline asm
	mov.u64 %rd45, %globaltimer;
	// end inline asm
	sub.s64 	%rd6, %rd45, %rd38;
	setp.lt.s64 	%p20, %rd6, 4000000;
	@%p20 bra 	$L__BB0_18;
	mov.b32 	%r89, 1000000;
	// begin inline asm
	nanosleep.u32 %r89;
	// end inline asm
	bra.uni 	$L__BB0_10;
$L__BB0_18:
	setp.lt.s64 	%p21, %rd6, 40000;
	@%p21 bra 	$L__BB0_10;
	shr.s64 	%rd46, %rd6, 63;
	shr.u64 	%rd47, %rd46, 62;
	add.s64 	%rd48, %rd6, %rd47;
	shr.u64 	%rd49, %rd48, 2;
	cvt.u32.u64 	%r90, %rd49;
	// begin inline asm
	nanosleep.u32 %r90;
	// end inline asm
	bra.uni 	$L__BB0_10;
$L__BB0_20:
	shr.u16 	%rs9, %rs12, 1;
	and.b16  	%rs10, %rs9, 1;
	// begin inline asm
	mov.u64 %rd31, %globaltimer;
	// end inline asm
	cvt.u32.u16 	%r16, %rs10;
	mov.b32 	%r105, 0;
$L__BB0_21:
	mov.u32 	%r63, _ZZN32_GLOBAL__N__b52865e5_4_k_cu_main33optimized_warp_specialized_kernelEPKfS1_PfiE16pipe_state_bytes;
	// begin inline asm
	{
	.reg .pred p;
	mbarrier.try_wait.parity.shared.b64 p, [%r63], %r16;
	selp.b32 %r62, 1, 0, p;
	}
	// end inline asm
	setp.ne.s32 	%p12, %r62, 0;
	@%p12 bra 	$L__BB0_28;
	setp.gt.s32 	%p14, %r105, 15;
	@%p14 bra 	$L__BB0_24;
	add.s32 	%r105, %r105, 1;
	bra.uni 	$L__BB0_21;
$L__BB0_24:
	// begin inline asm
	mov.u64 %rd33, %globaltimer;
	// end inline asm
	sub.s64 	%rd8, %rd33, %rd31;
	setp.lt.s64 	%p15, %rd8, 4000000;
	@%p15 bra 	$L__BB0_26;
	mov.b32 	%r75, 1000000;
	// begin inline asm
	nanosleep.u32 %r75;
	// end inline asm
	bra.uni 	$L__BB0_21;
$L__BB0_26:
	setp.lt.s64 	%p16, %rd8, 40000;
	@%p16 bra 	$L__BB0_21;
	shr.s64 	%rd34, %rd8, 63;
	shr.u64 	%rd35, %rd34, 62;
	add.s64 	%rd36, %rd8, %rd35;
	shr.u64 	%rd37, %rd36, 2;
	cvt.u32.u64 	%r76, %rd37;
	// begin inline asm
	nanosleep.u32 %r76;
	// end inline asm
	bra.uni 	$L__BB0_21;
$L__BB0_28:
	mov.u32 	%r106, %r5;
$L__BB0_29:
	shl.b32 	%r65, %r106, 2;
	and.b32  	%r66, %r65, 16128;
	add.s32 	%r68, %r49, %r66;
	ld.shared.v4.f32 	{%f5, %f6, %f7, %f8}, [%r68];
	and.b32  	%r69, %r65, 252;
	add.s32 	%r70, %r49, %r69;
	ld.shared.f32 	%f9, [%r70+16384];
	fma.rn.f32 	%f10, %f5, %f9, 0f00000000;
	ld.shared.f32 	%f11, [%r70+16640];
	fma.rn.f32 	%f12, %f6, %f11, %f10;
	ld.shared.f32 	%f13, [%r70+16896];
	fma.rn.f32 	%f14, %f7, %f13, %f12;
	ld.shared.f32 	%f15, [%r70+17152];
	fma.rn.f32 	%f16, %f8, %f15, %f14;
	ld.shared.v4.f32 	{%f17, %f18, %f19, %f20}, [%r68+16];
	ld.shared.f32 	%f21, [%r70+17408];
	fma.rn.f32 	%f22, %f17, %f21, %f16;
	ld.shared.f32 	%f23, [%r70+17664];
	fma.rn.f32 	%f24, %f18, %f23, %f22;
	ld.shared.f32 	%f25, [%r70+17920];
	fma.rn.f32 	%f26, %f19, %f25, %f24;
	ld.shared.f32 	%f27, [%r70+18176];
	fma.rn.f32 	%f28, %f20, %f27, %f26;
	ld.shared.v4.f32 	{%f29, %f30, %f31, %f32}, [%r68+32];
	ld.shared.f32 	%f33, [%r70+18432];
	fma.rn.f32 	%f34, %f29, %f33, %f28;
	ld.shared.f32 	%f35, [%r70+18688];
	fma.rn.f32 	%f36, %f30, %f35, %f34;
	ld.shared.f32 	%f37, [%r70+18944];
	fma.rn.f32 	%f38, %f31, %f37, %f36;
	ld.shared.f32 	%f39, [%r70+19200];
	fma.rn.f32 	%f40, %f32, %f39, %f38;
	ld.shared.v4.f32 	{%f41, %f42, %f43, %f44}, [%r68+48];
	ld.shared.f32 	%f45, [%r70+19456];
	fma.rn.f32 	%f46, %f41, %f45, %f40;
	ld.shared.f32 	%f47, [%r70+19712];
	fma.rn.f32 	%f48, %f42, %f47, %f46;
	ld.shared.f32 	%f49, [%r70+19968];
	fma.rn.f32 	%f50, %f43, %f49, %f48;
	ld.shared.f32 	%f51, [%r70+20224];
	fma.rn.f32 	%f52, %f44, %f51, %f50;
	ld.shared.v4.f32 	{%f53, %f54, %f55, %f56}, [%r68+64];
	ld.shared.f32 	%f57, [%r70+20480];
	fma.rn.f32 	%f58, %f53, %f57, %f52;
	ld.shared.f32 	%f59, [%r70+20736];
	fma.rn.f32 	%f60, %f54, %f59, %f58;
	ld.shared.f32 	%f61, [%r70+20992];
	fma.rn.f32 	%f62, %f55, %f61, %f60;
	ld.shared.f32 	%f63, [%r70+21248];
	fma.rn.f32 	%f64, %f56, %f63, %f62;
	ld.shared.v4.f32 	{%f65, %f66, %f67, %f68}, [%r68+80];
	ld.shared.f32 	%f69, [%r70+21504];
	fma.rn.f32 	%f70, %f65, %f69, %f64;
	ld.shared.f32 	%f71, [%r70+21760];
	fma.rn.f32 	%f72, %f66, %f71, %f70;
	ld.shared.f32 	%f73, [%r70+22016];
	fma.rn.f32 	%f74, %f67, %f73, %f72;
	ld.shared.f32 	%f75, [%r70+22272];
	fma.rn.f32 	%f76, %f68, %f75, %f74;
	ld.shared.v4.f32 	{%f77, %f78, %f79, %f80}, [%r68+96];
	ld.shared.f32 	%f81, [%r70+22528];
	fma.rn.f32 	%f82, %f77, %f81, %f76;
	ld.shared.f32 	%f83, [%r70+22784];
	fma.rn.f32 	%f84, %f78, %f83, %f82;
	ld.shared.f32 	%f85, [%r70+23040];
	fma.rn.f32 	%f86, %f79, %f85, %f84;
	ld.shared.f32 	%f87, [%r70+23296];
	fma.rn.f32 	%f88, %f80, %f87, %f86;
	ld.shared.v4.f32 	{%f89, %f90, %f91, %f92}, [%r68+112];
	ld.shared.f32 	%f93, [%r70+23552];
	fma.rn.f32 	%f94, %f89, %f93, %f88;
	ld.shared.f32 	%f95, [%r70+23808];
	fma.rn.f32 	%f96, %f90, %f95, %f94;
	ld.shared.f32 	%f97, [%r70+24064];
	fma.rn.f32 	%f98, %f91, %f97, %f96;
	ld.shared.f32 	%f99, [%r70+24320];
	fma.rn.f32 	%f100, %f92, %f99, %f98;
	ld.shared.v4.f32 	{%f101, %f102, %f103, %f104}, [%r68+128];
	ld.shared.f32 	%f105, [%r70+24576];
	fma.rn.f32 	%f106, %f101, %f105, %f100;
	ld.shared.f32 	%f107, [%r70+24832];
	fma.rn.f32 	%f108, %f102, %f107, %f106;
	ld.shared.f32 	%f109, [%r70+25088];
	fma.rn.f32 	%f110, %f103, %f109, %f108;
	ld.shared.f32 	%f111, [%r70+25344];
	fma.rn.f32 	%f112, %f104, %f111, %f110;
	ld.shared.v4.f32 	{%f113, %f114, %f115, %f116}, [%r68+144];
	ld.shared.f32 	%f117, [%r70+25600];
	fma.rn.f32 	%f118, %f113, %f117, %f112;
	ld.shared.f32 	%f119, [%r70+25856];
	fma.rn.f32 	%f120, %f114, %f119, %f118;
	ld.shared.f32 	%f121, [%r70+26112];
	fma.rn.f32 	%f122, %f115, %f121, %f120;
	ld.shared.f32 	%f123, [%r70+26368];
	fma.rn.f32 	%f124, %f116, %f123, %f122;
	ld.shared.v4.f32 	{%f125, %f126, %f127, %f128}, [%r68+160];
	ld.shared.f32 	%f129, [%r70+26624];
	fma.rn.f32 	%f130, %f125, %f129, %f124;
	ld.shared.f32 	%f131, [%r70+26880];
	fma.rn.f32 	%f132, %f126, %f131, %f130;
	ld.shared.f32 	%f133, [%r70+27136];
	fma.rn.f32 	%f134, %f127, %f133, %f132;
	ld.shared.f32 	%f135, [%r70+27392];
	fma.rn.f32 	%f136, %f128, %f135, %f134;
	ld.shared.v4.f32 	{%f137, %f138, %f139, %f140}, [%r68+176];
	ld.shared.f32 	%f141, [%r70+27648];
	fma.rn.f32 	%f142, %f137, %f141, %f136;
	ld.shared.f32 	%f143, [%r70+27904];
	fma.rn.f32 	%f144, %f138, %f143, %f142;
	ld.shared.f32 	%f145, [%r70+28160];
	fma.rn.f32 	%f146, %f139, %f145, %f144;
	ld.shared.f32 	%f147, [%r70+28416];
	fma.rn.f32 	%f148, %f140, %f147, %f146;
	ld.shared.v4.f32 	{%f149, %f150, %f151, %f152}, [%r68+192];
	ld.shared.f32 	%f153, [%r70+28672];
	fma.rn.f32 	%f154, %f149, %f153, %f148;
	ld.shared.f32 	%f155, [%r70+28928];
	fma.rn.f32 	%f156, %f150, %f155, %f154;
	ld.shared.f32 	%f157, [%r70+29184];
	fma.rn.f32 	%f158, %f151, %f157, %f156;
	ld.shared.f32 	%f159, [%r70+29440];
	fma.rn.f32 	%f160, %f152, %f159, %f158;
	ld.shared.v4.f32 	{%f161, %f162, %f163, %f164}, [%r68+208];
	ld.shared.f32 	%f165, [%r70+29696];
	fma.rn.f32 	%f166, %f161, %f165, %f160;
	ld.shared.f32 	%f167, [%r70+29952];
	fma.rn.f32 	%f168, %f162, %f167, %f166;
	ld.shared.f32 	%f169, [%r70+30208];
	fma.rn.f32 	%f170, %f163, %f169, %f168;
	ld.shared.f32 	%f171, [%r70+30464];
	fma.rn.f32 	%f172, %f164, %f171, %f170;
	ld.shared.v4.f32 	{%f173, %f174, %f175, %f176}, [%r68+224];
	ld.shared.f32 	%f177, [%r70+30720];
	fma.rn.f32 	%f178, %f173, %f177, %f172;
	ld.shared.f32 	%f179, [%r70+30976];
	fma.rn.f32 	%f180, %f174, %f179, %f178;
	ld.shared.f32 	%f181, [%r70+31232];
	fma.rn.f32 	%f182, %f175, %f181, %f180;
	ld.shared.f32 	%f183, [%r70+31488];
	fma.rn.f32 	%f184, %f176, %f183, %f182;
	ld.shared.v4.f32 	{%f185, %f186, %f187, %f188}, [%r68+240];
	ld.shared.f32 	%f189, [%r70+31744];
	fma.rn.f32 	%f190, %f185, %f189, %f184;
	ld.shared.f32 	%f191, [%r70+32000];
	fma.rn.f32 	%f192, %f186, %f191, %f190;
	ld.shared.f32 	%f193, [%r70+32256];
	fma.rn.f32 	%f194, %f187, %f193, %f192;
	ld.shared.f32 	%f195, [%r70+32512];
	fma.rn.f32 	%f196, %f188, %f195, %f194;
	add.s32 	%r71, %r49, %r65;
	st.shared.f32 	[%r71+32768], %f196;
	add.s32 	%r20, %r106, 32;
	setp.lt.u32 	%p13, %r106, 4064;
	mov.u32 	%r106, %r20;
	@%p13 bra 	$L__BB0_29;
	add.s32 	%r72, %r63, 8;
	mov.b32 	%r73, 1;
	// begin inline asm
	mbarrier.arrive.shared::cta.b64                             %rd32,  [%r72], %r73;    // 2. 
	// end inline asm
	xor.b16  	%rs12, %rs12, 2;
	bra.uni 	$L__BB0_36;
$L__BB0_31:
	shr.u16 	%rs7, %rs12, 1;
	and.b16  	%rs8, %rs7, 1;
	// begin inline asm
	mov.u64 %rd23, %globaltimer;
	// end inline asm
	cvt.u32.u16 	%r21, %rs8;
	mov.b32 	%r107, 0;
$L__BB0_32:
	mov.u32 	%r54, _ZZN32_GLOBAL__N__b52865e5_4_k_cu_main33optimized_warp_specialized_kernelEPKfS1_PfiE16pipe_state_bytes;
	// begin inline asm
	{
	.reg .pred p;
	mbarrier.try_wait.parity.shared.b64 p, [%r54], %r21;
	selp.b32 %r53, 1, 0, p;
	}
	// end inline asm
	setp.eq.s32 	%p7, %r53, 0;
	@%p7 bra 	$L__BB0_41;
	mul.wide.u32 	%rd24, %r102, 16384;
	add.s64 	%rd56, %rd1, %rd24;
	mov.u32 	%r108, %r8;
	mov.u32 	%r109, %r5;
$L__BB0_34:
	ld.shared.f32 	%f1, [%r108+-384];
	st.global.f32 	[%rd56+-256], %f1;
	ld.shared.f32 	%f2, [%r108+-256];
	st.global.f32 	[%rd56+-128], %f2;
	ld.shared.f32 	%f3, [%r108+-128];
	st.global.f32 	[%rd56], %f3;
	ld.shared.f32 	%f4, [%r108];
	st.global.f32 	[%rd56+128], %f4;
	add.s32 	%r26, %r109, 128;
	add.s32 	%r108, %r108, 512;
	add.s64 	%rd56, %rd56, 512;
	setp.lt.u32 	%p8, %r109, 3968;
	mov.u32 	%r109, %r26;
	@%p8 bra 	$L__BB0_34;
	add.s32 	%r56, %r54, 8;
	mov.b32 	%r57, 1;
	// begin inline asm
	mbarrier.arrive.shared::cta.b64                             %rd25,  [%r56], %r57;    // 2. 
	// end inline asm
	xor.b16  	%rs12, %rs12, 2;
$L__BB0_36:
	add.s32 	%r102, %r102, %r9;
	setp.lt.s32 	%p22, %r102, %r30;
	@%p22 bra 	$L__BB0_6;
$L__BB0_37:
	// begin inline asm
	activemask.b32 %r91;
	// end inline asm
	mov.u32 	%r93, _ZZN32_GLOBAL__N__b52865e5_4_k_cu_main33optimized_warp_specialized_kernelEPKfS1_PfiE16pipe_state_bytes;
	cvt.u64.u32 	%rd50, %r93;
	cvta.shared.u64 	%rd51, %rd50;
	add.s64 	%rd52, %rd51, 16;
	match.any.sync.b64 	%r29, %rd52, %r91;
	brev.b32 	%r94, %r29;
	bfind.shiftamt.u32 	%r95, %r94;
	// begin inline asm
	mov.u32 %r92, %laneid;
	// end inline asm
	setp.ne.s32 	%p23, %r92, %r95;
	@%p23 bra 	$L__BB0_40;
	popc.b32 	%r98, %r29;
	neg.s32 	%r97, %r98;
	// begin inline asm
	fence.sc.cta;
	// end inline asm
	cvta.shared.u64 	%rd55, %rd50;
	add.s64 	%rd53, %rd55, 16;
	// begin inline asm
	atom.add.acquire.cta.u32 %r96,[%rd53],%r97;
	// end inline asm
	setp.ne.s32 	%p24, %r96, %r98;
	@%p24 bra 	$L__BB0_40;
	// begin inline asm
	mbarrier.inval.shared.b64 [%r93];
	// end inline asm
	add.s32 	%r101, %r93, 8;
	// begin inline asm
	mbarrier.inval.shared.b64 [%r101];
	// end inline asm
$L__BB0_40:
	ret;
$L__BB0_41:
	setp.gt.s32 	%p9, %r107, 15;
	@%p9 bra 	$L__BB0_43;
	add.s32 	%r107, %r107, 1;
	bra.uni 	$L__BB0_32;
$L__BB0_43:
	// begin inline asm
	mov.u64 %rd26, %globaltimer;
	// end inline asm
	sub.s64 	%rd11, %rd26, %rd23;
	setp.lt.s64 	%p10, %rd11, 4000000;
	@%p10 bra 	$L__BB0_45;
	mov.b32 	%r59, 1000000;
	// begin inline asm
	nanosleep.u32 %r59;
	// end inline asm
	bra.uni 	$L__BB0_32;
$L__BB0_45:
	setp.lt.s64 	%p11, %rd11, 40000;
	@%p11 bra 	$L__BB0_32;
	shr.s64 	%rd27, %rd11, 63;
	shr.u64 	%rd28, %rd27, 62;
	add.s64 	%rd29, %rd11, %rd28;
	shr.u64 	%rd30, %rd29, 2;
	cvt.u32.u64 	%r60, %rd30;
	// begin inline asm
	nanosleep.u32 %r60;
	// end inline asm
	bra.uni 	$L__BB0_32;

}


// ===== COMPILED SASS (sm_100) =====

	.target	sm_100

	.elftype	@"ET_EXEC"


//--------------------- .note.nv.tkinfo           --------------------------
	.section	.note.nv.tkinfo,"",@"SHT_NOTE"
	.sectionflags	@"SHF_NOTE_NV_TKINFO"
	.tkinfo
        /*0018*/ 	.word	0x00000002
        /*0030*/ 	.string	""
        /*0030*/ 	.string	"ptxas"
        /*0030*/ 	.string	"Cuda compilation tools, release 13.0, V13.0.88"
        /*0030*/ 	.string	"Build cuda_13.0.r13.0/compiler.36424714_0"
        /*0030*/ 	.string	"-arch sm_100 -m 64 "



//--------------------- .note.nv.cuinfo           --------------------------
	.section	.note.nv.cuinfo,"",@"SHT_NOTE"
	.sectionflags	@"SHF_NOTE_NV_CUINFO"
        /*0018*/ 	.short	0x0002
        /*001a*/ 	.short	0x0064
        /*001c*/ 	.short	0x0082
	.zero		2


//--------------------- .nv.info                  --------------------------
	.section	.nv.info,"",@"SHT_CUDA_INFO"
	.align	4


	//----- nvinfo : EIATTR_REGCOUNT
	.align		4
        /*0000*/ 	.byte	0x04, 0x2f
        /*0002*/ 	.short	(.L_1 - .L_0)
	.align		4
.L_0:
        /*0004*/ 	.word	index@(_ZN32_GLOBAL__N__b52865e5_4_k_cu_main33optimized_warp_specialized_kernelEPKfS1_Pfi)
        /*0008*/ 	.word	0x00000020


	//----- nvinfo : EIATTR_FRAME_SIZE
	.align		4
.L_1:
        /*000c*/ 	.byte	0x04, 0x11
        /*000e*/ 	.short	(.L_3 - .L_2)
	.align		4
.L_2:
        /*0010*/ 	.word	index@(_ZN32_GLOBAL__N__b52865e5_4_k_cu_main33optimized_warp_specialized_kernelEPKfS1_Pfi)
        /*0014*/ 	.word	0x00000000


	//----- nvinfo : EIATTR_MIN_STACK_SIZE
	.align		4
.L_3:
        /*0018*/ 	.byte	0x04, 0x12
        /*001a*/ 	.short	(.L_5 - .L_4)
	.align		4
.L_4:
        /*001c*/ 	.word	index@(_ZN32_GLOBAL__N__b52865e5_4_k_cu_main33optimized_warp_specialized_kernelEPKfS1_Pfi)
        /*0020*/ 	.word	0x00000000
.L_5:


//--------------------- .nv.compat                --------------------------
	.section	.nv.compat,"",@"SHT_CUDA_COMPAT_INFO"
	.align	4
        /*0000*/ 	.byte	0x02, 0x09, 0x00, 0x00, 0x02, 0x02, 0x01, 0x00, 0x02, 0x05, 0x05, 0x00, 0x03, 0x07, 0x01, 0x01
        /*0010*/ 	.byte	0x02, 0x03, 0x00, 0x00, 0x02, 0x06, 0x01, 0x00, 0x04, 0x0b, 0x08, 0x00, 0x09, 0x00, 0x00, 0x00
        /*0020*/ 	.byte	0x00, 0x00, 0x00, 0x00


//--------------------- .nv.info._ZN32_GLOBAL__N__b52865e5_4_k_cu_main33optimized_warp_specialized_kernelEPKfS1_Pfi --------------------------
	.section	.nv.info._ZN32_GLOBAL__N__b52865e5_4_k_cu_main33optimized_warp_specialized_kernelEPKfS1_Pfi,"",@"SHT_CUDA_INFO"
	.sectionflags	@""
	.align	4


	//----- nvinfo : EIATTR_CUDA_API_VERSION
	.align		4
        /*0000*/ 	.byte	0x04, 0x37
        /*0002*/ 	.short	(.L_7 - .L_6)
.L_6:
        /*0004*/ 	.word	0x00000082


	//----- nvinfo : EIATTR_KPARAM_INFO
	.align		4
.L_7:
        /*0008*/ 	.byte	0x04, 0x17
        /*000a*/ 	.short	(.L_9 - .L_8)
.L_8:
        /*000c*/ 	.word	0x00000000
        /*0010*/ 	.short	0x0003
        /*0012*/ 	.short	0x0018
        /*0014*/ 	.byte	0x00, 0xf0, 0x11, 0x00


	//----- nvinfo : EIATTR_KPARAM_INFO
	.align		4
.L_9:
        /*0018*/ 	.byte	0x04, 0x17
        /*001a*/ 	.short	(.L_11 - .L_10)
.L_10:
        /*001c*/ 	.word	0x00000000
        /*0020*/ 	.short	0x0002
        /*0022*/ 	.short	0x0010
        /*0024*/ 	.byte	0x00, 0xf5, 0x21, 0x00


	//----- nvinfo : EIATTR_KPARAM_INFO
	.align		4
.L_11:
        /*0028*/ 	.byte	0x04, 0x17
        /*002a*/ 	.short	(.L_13 - .L_12)
.L_12:
        /*002c*/ 	.word	0x00000000
        /*0030*/ 	.short	0x0001
        /*0032*/ 	.short	0x0008
        /*0034*/ 	.byte	0x00, 0xf5, 0x21, 0x00


	//----- nvinfo : EIATTR_KPARAM_INFO
	.align		4
.L_13:
        /*0038*/ 	.byte	0x04, 0x17
        /*003a*/ 	.short	(.L_15 - .L_14)
.L_14:
        /*003c*/ 	.word	0x00000000
        /*0040*/ 	.short	0x0000
        /*0042*/ 	.short	0x0000
        /*0044*/ 	.byte	0x00, 0xf5, 0x21, 0x00


	//----- nvinfo : EIATTR_SPARSE_MMA_MASK
	.align		4
.L_15:
        /*0048*/ 	.byte	0x03, 0x50
        /*004a*/ 	.short	0x0000


	//----- nvinfo : EIATTR_MAXREG_COUNT
	.align		4
        /*004c*/ 	.byte	0x03, 0x1b
        /*004e*/ 	.short	0x00ff


	//----- nvinfo : EIATTR_NUM_BARRIERS
	.align		4
        /*0050*/ 	.byte	0x02, 0x4c
        /*0052*/ 	.byte	0x01
	.zero		1


	//----- nvinfo : EIATTR_MERCURY_ISA_VERSION
	.align		4
        /*0054*/ 	.byte	0x03, 0x5f
        /*0056*/ 	.short	0x0101


	//----- nvinfo : EIATTR_COOP_GROUP_MASK_REGIDS
	.align		4
        /*0058*/ 	.byte	0x04, 0x29
        /*005a*/ 	.short	(.L_17 - .L_16)


	//   ....[0]....
.L_16:
        /*005c*/ 	.word	0xffffffff


	//   ....[1]....
        /*0060*/ 	.word	0x05000007


	//----- nvinfo : EIATTR_COOP_GROUP_INSTR_OFFSETS
	.align		4
.L_17:
        /*0064*/ 	.byte	0x04, 0x28
        /*0066*/ 	.short	(.L_19 - .L_18)


	//   ....[0]....
.L_18:
        /*0068*/ 	.word	0x000002f0


	//   ....[1]....
        /*006c*/ 	.word	0x00001bd0


	//----- nvinfo : EIATTR_VRC_CTA_INIT_COUNT
	.align		4
.L_19:
        /*0070*/ 	.byte	0x02, 0x4a
	.zero		1
	.zero		1


	//----- nvinfo : EIATTR_MBARRIER_INSTR_OFFSETS
	.align		4
        /*0074*/ 	.byte	0x04, 0x39
        /*0076*/ 	.short	(.L_21 - .L_20)


	//   ....[0]....
.L_20:
        /*0078*/ 	.word	0x00000240
        /*007c*/ 	.word	0x000000ff
        /*0080*/ 	.word	0x00000008
        /*0084*/ 	.short	0x0100
        /*0086*/ 	.byte	0x08
	.zero		1


	//   ....[1]....
        /*0088*/ 	.word	0x00000250
        /*008c*/ 	.word	0x000000ff
        /*0090*/ 	.word	0x00000000
        /*0094*/ 	.short	0x0100
        /*0096*/ 	.byte	0x08
	.zero		1


	//   ....[2]....
        /*0098*/ 	.word	0x000004f0
        /*009c*/ 	.word	0x0000000d
        /*00a0*/ 	.word	0x00000008
        /*00a4*/ 	.short	0x010a
        /*00a6*/ 	.byte	0xff
	.zero		1


	//   ....[3]....
        /*00a8*/ 	.word	0x000006c0
        /*00ac*/ 	.word	0x0000000d
        /*00b0*/ 	.word	0x00000008
        /*00b4*/ 	.short	0x010a
        /*00b6*/ 	.byte	0xff
	.zero		1


	//   ....[4]....
        /*00b8*/ 	.word	0x00000910
        /*00bc*/ 	.word	0x00000000
        /*00c0*/ 	.word	0x00000000
        /*00c4*/ 	.short	0x0107
        /*00c6*/ 	.byte	0xff
	.zero		1


	//   ....[5]....
        /*00c8*/ 	.word	0x000009a0
        /*00cc*/ 	.word	0x00000000
        /*00d0*/ 	.word	0x00000000
        /*00d4*/ 	.short	0x0101
        /*00d6*/ 	.byte	0xff
	.zero		1


	//   ....[6]....
        /*00d8*/ 	.word	0x00000a60
        /*00dc*/ 	.word	0x0000000d
        /*00e0*/ 	.word	0x00000000
        /*00e4*/ 	.short	0x010a
        /*00e6*/ 	.byte	0xff
	.zero		1


	//   ....[7]....
        /*00e8*/ 	.word	0x00000c30
        /*00ec*/ 	.word	0x0000000d
        /*00f0*/ 	.word	0x00000000
        /*00f4*/ 	.short	0x010a
        /*00f6*/ 	.byte	0xff
	.zero		1


	//   ....[8]....
        /*00f8*/ 	.word	0x00001650
        /*00fc*/ 	.word	0x00000000
        /*0100*/ 	.word	0x00000008
        /*0104*/ 	.short	0x0101
        /*0106*/ 	.byte	0xff
	.zero		1


	//   ....[9]....
        /*0108*/ 	.word	0x00001710
        /*010c*/ 	.word	0x0000000d
        /*0110*/ 	.word	0x00000000
        /*0114*/ 	.short	0x010a
        /*0116*/ 	.byte	0xff
	.zero		1


	//   ....[10]....
        /*0118*/ 	.word	0x000018e0
        /*011c*/ 	.word	0x0000000d
        /*0120*/ 	.word	0x00000000
        /*0124*/ 	.short	0x010a
        /*0126*/ 	.byte	0xff
	.zero		1


	//   ....[11]....
        /*0128*/ 	.word	0x00001aa0
        /*012c*/ 	.word	0x00000000
        /*0130*/ 	.word	0x00000008
        /*0134*/ 	.short	0x0101
        /*0136*/ 	.byte	0xff
	.zero		1


	//   ....[12]....
        /*0138*/ 	.word	0x00001c90
        /*013c*/ 	.word	0x00000006
        /*0140*/ 	.word	0x00000000
        /*0144*/ 	.short	0x0108
        /*0146*/ 	.byte	0xff
	.zero		1


	//   ....[13]....
        /*0148*/ 	.word	0x00001ca0
        /*014c*/ 	.word	0x00000006
        /*0150*/ 	.word	0x00000008
        /*0154*/ 	.short	0x0108
        /*0156*/ 	.byte	0xff
	.zero		1


	//----- nvinfo : EIATTR_NUM_MBARRIERS
	.align		4
.L_21:
        /*0158*/ 	.byte	0x03, 0x38
        /*015a*/ 	.short	0x0002


	//----- nvinfo : EIATTR_EXIT_INSTR_OFFSETS
	.align		4
        /*015c*/ 	.byte	0x04, 0x1c
        /*015e*/ 	.short	(.L_23 - .L_22)


	//   ....[0]....
.L_22:
        /*0160*/ 	.word	0x00001c10


	//   ....[1]....
        /*0164*/ 	.word	0x00001c80


	//   ....[2]....
        /*0168*/ 	.word	0x00001cb0


	//----- nvinfo : EIATTR_INDIRECT_BRANCH_TARGETS
	.align		4
.L_23:
        /*016c*/ 	.byte	0x04, 0x34
        /*016e*/ 	.short	(.L_25 - .L_24)


	//   ....[0]....
.L_24:
        /*0170*/ 	.word	.L_x_36@srel
        /*0174*/ 	.short	0x0
        /*0176*/ 	.short	0x0
        /*0178*/ 	.word	0x3
        /*017c*/ 	.word	.L_x_37@srel
        /*0180*/ 	.word	.L_x_38@srel
        /*0184*/ 	.word	.L_x_39@srel


	//----- nvinfo : EIATTR_CRS_STACK_SIZE
	.align		4
.L_25:
        /*0188*/ 	.byte	0x04, 0x1e
        /*018a*/ 	.short	(.L_27 - .L_26)
.L_26:
        /*018c*/ 	.word	0x00000000


	//----- nvinfo : EIATTR_CBANK_PARAM_SIZE
	.align		4
.L_27:
        /*0190*/ 	.byte	0x03, 0x19
        /*0192*/ 	.short	0x001c


	//----- nvinfo : EIATTR_PARAM_CBANK
	.align		4
        /*0194*/ 	.byte	0x04, 0x0a
        /*0196*/ 	.short	(.L_29 - .L_28)
	.align		4
.L_28:
        /*0198*/ 	.word	index@(.nv.constant0._ZN32_GLOBAL__N__b52865e5_4_k_cu_main33optimized_warp_specialized_kernelEPKfS1_Pfi)
        /*019c*/ 	.short	0x0380
        /*019e*/ 	.short	0x001c


	//----- nvinfo : EIATTR_SW_WAR
	.align		4
.L_29:
        /*01a0*/ 	.byte	0x04, 0x36
        /*01a2*/ 	.short	(.L_31 - .L_30)
.L_30:
        /*01a4*/ 	.word	0x00000008
.L_31:


//--------------------- .nv.callgraph             --------------------------
	.section	.nv.callgraph,"",@"SHT_CUDA_CALLGRAPH"
	.align	4
	.sectionentsize	8
	.align		4
        /*0000*/ 	.word	0x00000000
	.align		4
        /*0004*/ 	.word	0xffffffff
	.align		4
        /*0008*/ 	.word	0x00000000
	.align		4
        /*000c*/ 	.word	0xfffffffe
	.align		4
        /*0010*/ 	.word	0x00000000
	.align		4
        /*0014*/ 	.word	0xfffffffd
	.align		4
        /*0018*/ 	.word	0x00000000
	.align		4
        /*001c*/ 	.word	0xfffffffc


//--------------------- .nv.constant2._ZN32_GLOBAL__N__b52865e5_4_k_cu_main33optimized_warp_specialized_kernelEPKfS1_Pfi --------------------------
	.section	.nv.constant2._ZN32_GLOBAL__N__b52865e5_4_k_cu_main33optimized_warp_specialized_kernelEPKfS1_Pfi,"a",@progbits
	.sectionflags	@""
	.align	4
.nv.constant2._ZN32_GLOBAL__N__b52865e5_4_k_cu_main33optimized_warp_specialized_kernelEPKfS1_Pfi:
        /*0000*/ 	.byte	0xd0, 0x09, 0x00, 0x00, 0x80, 0x16, 0x00, 0x00, 0x60, 0x04, 0x00, 0x00


//--------------------- .text._ZN32_GLOBAL__N__b52865e5_4_k_cu_main33optimized_warp_specialized_kernelEPKfS1_Pfi --------------------------
	.section	.text._ZN32_GLOBAL__N__b52865e5_4_k_cu_main33optimized_warp_specialized_kernelEPKfS1_Pfi,"ax",@progbits
	.align	128
.text._ZN32_GLOBAL__N__b52865e5_4_k_cu_main33optimized_warp_specialized_kernelEPKfS1_Pfi:
        .type           _ZN32_GLOBAL__N__b52865e5_4_k_cu_main33optimized_warp_specialized_kernelEPKfS1_Pfi,@function
        .size           _ZN32_GLOBAL__N__b52865e5_4_k_cu_main33optimized_warp_specialized_kernelEPKfS1_Pfi,(.L_x_40 - _ZN32_GLOBAL__N__b52865e5_4_k_cu_main33optimized_warp_specialized_kernelEPKfS1_Pfi)
        .other          _ZN32_GLOBAL__N__b52865e5_4_k_cu_main33optimized_warp_specialized_kernelEPKfS1_Pfi,@"STO_CUDA_ENTRY STV_DEFAULT"
_ZN32_GLOBAL__N__b52865e5_4_k_cu_main33optimized_warp_specialized_kernelEPKfS1_Pfi:
[----:B------:R-:W-:Y:S01]  /*0000*/  LDC R1, c[0x0][0x37c] ;  /* 0x0000df00ff017b82 */ /* 0x000fe20000000800 */
[----:B------:R-:W0:Y:S01]  /*0010*/  S2R R17, SR_TID.X ;  /* 0x0000000000117919 */ /* 0x000e220000002100 */
[----:B------:R-:W1:Y:S01]  /*0020*/  LDCU UR9, c[0x0][0x360] ;  /* 0x00006c00ff0977ac */ /* 0x000e620008000800 */
[----:B------:R-:W-:Y:S01]  /*0030*/  BSSY.RECONVERGENT B0, `(.L_x_0) ;  /* 0x0000025000007945 */ /* 0x000fe20003800200 */
[----:B------:R-:W2:Y:S01]  /*0040*/  S2R R2, SR_TID.Y ;  /* 0x0000000000027919 */ /* 0x000ea20000002200 */
[----:B------:R-:W2:Y:S01]  /*0050*/  LDCU UR10, c[0x0][0x364] ;  /* 0x00006c80ff0a77ac */ /* 0x000ea20008000800 */
[----:B------:R-:W2:Y:S01]  /*0060*/  S2R R5, SR_TID.Z ;  /* 0x0000000000057919 */ /* 0x000ea20000002300 */
[----:B------:R-:W3:Y:S01]  /*0070*/  LDCU.64 UR12, c[0x0][0x358] ;  /* 0x00006b00ff0c77ac */ /* 0x000ee20008000a00 */
[----:B------:R-:W4:Y:S01]  /*0080*/  S2R R4, SR_CTAID.X ;  /* 0x0000000000047919 */ /* 0x000f220000002500 */
[----:B0-----:R-:W-:Y:S01]  /*0090*/  ISETP.NE.AND P1, PT, R17, RZ, PT ;  /* 0x000000ff1100720c */ /* 0x001fe20003f25270 */
[----:B--2---:R-:W-:-:S04]  /*00a0*/  IMAD R2, R5, UR10, R2 ;  /* 0x0000000a05027c24 */ /* 0x004fc8000f8e0202 */
[----:B-1----:R-:W-:-:S08]  /*00b0*/  IMAD R2, R2, UR9, RZ ;  /* 0x0000000902027c24 */ /* 0x002fd0000f8e02ff */
[----:B------:R-:W0:Y:S01]  /*00c0*/  @!P1 S2R R3, SR_CgaCtaId ;  /* 0x0000000000039919 */ /* 0x000e220000008800 */
[----:B------:R-:W-:Y:S02]  /*00d0*/  @!P1 MOV R0, 0x400 ;  /* 0x0000040000009802 */ /* 0x000fe40000000f00 */
[----:B------:R-:W-:Y:S02]  /*00e0*/  LOP3.LUT P0, RZ, R2, R17, RZ, 0xfc, !PT ;  /* 0x0000001102ff7212 */ /* 0x000fe4000780fcff */
[----:B0-----:R-:W-:-:S05]  /*00f0*/  @!P1 LEA R0, R3, R0, 0x18 ;  /* 0x0000000003009211 */ /* 0x001fca00078ec0ff */
[----:B------:R0:W-:Y:S04]  /*0100*/  @!P1 STS.128 [R0], RZ ;  /* 0x000000ff00009388 */ /* 0x0001e80000000c00 */
[----:B------:R0:W-:Y:S01]  /*0110*/  @!P1 STS.64 [R0+0x10], RZ ;  /* 0x000010ff00009388 */ /* 0x0001e20000000a00 */
[----:B------:R-:W-:Y:S06]  /*0120*/  BAR.SYNC.DEFER_BLOCKING 0x0 ;  /* 0x0000000000007b1d */ /* 0x000fec0000010000 */
[----:B---34-:R-:W-:Y:S05]  /*0130*/  @P0 BRA `(.L_x_1) ;  /* 0x0000000000500947 */ /* 0x018fea0003800000 */
[----:B------:R-:W1:Y:S01]  /*0140*/  S2UR UR5, SR_CgaCtaId ;  /* 0x00000000000579c3 */ /* 0x000e620000008800 */
[----:B------:R-:W2:Y:S01]  /*0150*/  LDCU UR6, c[0x0][0x368] ;  /* 0x00006d00ff0677ac */ /* 0x000ea20008000800 */
[----:B------:R-:W-:-:S06]  /*0160*/  UIMAD UR4, UR9, UR10, URZ ;  /* 0x0000000a090472a4 */ /* 0x000fcc000f8e02ff */
[----:B------:R-:W3:Y:S01]  /*0170*/  S2UR UR7, SR_SWINHI ;  /* 0x00000000000779c3 */ /* 0x000ee20000002f00 */
[----:B--2---:R-:W-:-:S03]  /*0180*/  UIMAD UR6, UR4, UR6, URZ ;  /* 0x00000006040672a4 */ /* 0x004fc6000f8e02ff */
[----:B------:R-:W-:Y:S01]  /*0190*/  UMOV UR4, 0x400 ;  /* 0x0000040000047882 */ /* 0x000fe20000000000 */
[----:B------:R-:W-:-:S04]  /*01a0*/  UIADD3 UR14, UPT, UPT, -UR6, 0x100000, URZ ;  /* 0x00100000060e7890 */ /* 0x000fc8000fffe1ff */
[----:B------:R-:W-:Y:S02]  /*01b0*/  USHF.L.U32 UR15, UR14, 0xb, URZ ;  /* 0x0000000b0e0f7899 */ /* 0x000fe400080006ff */
[----:B------:R-:W-:Y:S02]  /*01c0*/  USHF.L.U32 UR14, UR14, 0x1, URZ ;  /* 0x000000010e0e7899 */ /* 0x000fe400080006ff */
[----:B-1----:R-:W-:Y:S01]  /*01d0*/  ULEA UR8, UR5, UR4, 0x18 ;  /* 0x0000000405087291 */ /* 0x002fe2000f8ec0ff */
[----:B------:R-:W-:-:S06]  /*01e0*/  IMAD.U32 R5, RZ, RZ, UR6 ;  /* 0x00000006ff057e24 */ /* 0x000fcc000f8e00ff */
[----:B------:R-:W-:Y:S01]  /*01f0*/  UMOV UR4, UR8 ;  /* 0x0000000800047c82 */ /* 0x000fe20008000000 */
[----:B---3--:R-:W-:Y:S01]  /*0200*/  UMOV UR5, UR7 ;  /* 0x0000000700057c82 */ /* 0x008fe20008000000 */
[----:B------:R-:W-:Y:S02]  /*0210*/  IMAD.U32 R2, RZ, RZ, UR4 ;  /* 0x00000004ff027e24 */ /* 0x000fe4000f8e00ff */
[----:B------:R-:W-:Y:S01]  /*0220*/  IMAD.U32 R3, RZ, RZ, UR5 ;  /* 0x00000005ff037e24 */ /* 0x000fe2000f8e00ff */
[----:B------:R-:W1:Y:S02]  /*0230*/  FENCE.VIEW.ASYNC.S ;  /* 0x00000000000073c6 */ /* 0x000e640000000000 */
[----:B-1----:R1:W2:Y:S01]  /*0240*/  SYNCS.EXCH.64 URZ, [UR8+0x8], UR14 ;  /* 0x0000080e08ff75b2 */ /* 0x0022a20008000100 */
[----:B------:R1:W2:Y:S02]  /*0250*/  SYNCS.EXCH.64 URZ, [UR8], UR14 ;  /* 0x0000000e08ff75b2 */ /* 0x0002a40008000100 */
[----:B--2---:R1:W-:Y:S01]  /*0260*/  ST.E.STRONG.SM desc[UR12][R2.64+0x10], R5 ;  /* 0x0000100502007985 */ /* 0x0043e2000c10b90c */
[----:B------:R-:W-:Y:S01]  /*0270*/  NOP ;  /* 0x0000000000007918 */ /* 0x000fe20000000000 */
.L_x_1:
[----:B-1----:R-:W-:Y:S05]  /*0280*/  BSYNC.RECONVERGENT B0 ;  /* 0x0000000000007941 */ /* 0x002fea0003800200 */
.L_x_0:
[----:B------:R-:W1:Y:S01]  /*0290*/  LDCU UR4, c[0x0][0x398] ;  /* 0x00007300ff0477ac */ /* 0x000e620008000800 */
[----:B------:R-:W2:Y:S01]  /*02a0*/  LDC R18, c[0x0][0x370] ;  /* 0x0000dc00ff127b82 */ /* 0x000ea20000000800 */
[----:B0-----:R-:W-:Y:S01]  /*02b0*/  IMAD R0, R4, UR9, RZ ;  /* 0x0000000904007c24 */ /* 0x001fe2000f8e02ff */
[----:B------:R-:W-:Y:S01]  /*02c0*/  SHF.R.U32.HI R19, RZ, 0x5, R17 ;  /* 0x00000005ff137819 */ /* 0x000fe20000011611 */
[----:B------:R-:W-:Y:S03]  /*02d0*/  BSSY B1, `(.L_x_2) ;  /* 0x0000184000017945 */ /* 0x000fe60003800000 */
[----:B------:R-:W-:Y:S02]  /*02e0*/  LEA.HI R11, R0, R19, RZ, 0x1b ;  /* 0x00000013000b7211 */ /* 0x000fe400078fd8ff */
[----:B------:R-:W-:Y:S02]  /*02f0*/  BAR.SYNC.DEFER_BLOCKING 0x0 ;  /* 0x0000000000007b1d */ /* 0x000fe40000010000 */
[----:B-1----:R-:W-:Y:S01]  /*0300*/  ISETP.GE.AND P0, PT, R11, UR4, PT ;  /* 0x000000040b007c0c */ /* 0x002fe2000bf06270 */
[----:B--2---:R-:W-:-:S12]  /*0310*/  IMAD R18, R18, UR9, RZ ;  /* 0x0000000912127c24 */ /* 0x004fd8000f8e02ff */
[----:B------:R-:W-:Y:S05]  /*0320*/  @P0 BRA `(.L_x_3) ;  /* 0x0000001400f80947 */ /* 0x000fea0003800000 */
[----:B------:R-:W0:Y:S01]  /*0330*/  S2R R5, SR_CgaCtaId ;  /* 0x0000000000057919 */ /* 0x000e220000008800 */
[----:B------:R-:W1:Y:S01]  /*0340*/  LDC.64 R2, c[0x0][0x390] ;  /* 0x0000e400ff027b82 */ /* 0x000e620000000a00 */
[----:B------:R-:W-:Y:S01]  /*0350*/  MOV R16, 0x400 ;  /* 0x0000040000107802 */ /* 0x000fe20000000f00 */
[----:B------:R-:W-:Y:S01]  /*0360*/  IMAD.MOV.U32 R9, RZ, RZ, 0x5 ;  /* 0x00000005ff097424 */ /* 0x000fe200078e00ff */
[----:B------:R-:W-:Y:S02]  /*0370*/  LOP3.LUT R17, R17, 0x1f, RZ, 0xc0, !PT ;  /* 0x0000001f11117812 */ /* 0x000fe400078ec0ff */
[----:B------:R-:W-:-:S03]  /*0380*/  IADD3 R16, PT, PT, R16, 0x20, RZ ;  /* 0x0000002010107810 */ /* 0x000fc60007ffe0ff */
[----:B-1----:R-:W-:-:S03]  /*0390*/  IMAD.WIDE.U32 R2, R17, 0x4, R2 ;  /* 0x0000000411027825 */ /* 0x002fc600078e0002 */
[----:B------:R-:W-:Y:S02]  /*03a0*/  IADD3 R22, P0, PT, R2, 0x100, RZ ;  /* 0x0000010002167810 */ /* 0x000fe40007f1e0ff */
[----:B0-----:R-:W-:Y:S02]  /*03b0*/  LEA R16, R5, R16, 0x18 ;  /* 0x0000001005107211 */ /* 0x001fe400078ec0ff */
[----:B------:R-:W-:-:S03]  /*03c0*/  IADD3.X R23, PT, PT, RZ, R3, RZ, P0, !PT ;  /* 0x00000003ff177210 */ /* 0x000fc600007fe4ff */
[----:B------:R-:W-:-:S04]  /*03d0*/  IMAD R10, R17, 0x4, R16 ;  /* 0x00000004110a7824 */ /* 0x000fc800078e0210 */
[----:B------:R-:W-:-:S07]  /*03e0*/  VIADD R10, R10, 0x8180 ;  /* 0x000081800a0a7836 */ /* 0x000fce0000000000 */
.L_x_34:
[----:B-123--:R-:W-:Y:S01]  /*03f0*/  IMAD.MOV.U32 R0, RZ, RZ, -0x1 ;  /* 0xffffffffff007424 */ /* 0x00efe200078e00ff */
[----:B------:R-:W-:Y:S04]  /*0400*/  BSSY B0, `(.L_x_4) ;  /* 0x000016c000007945 */ /* 0x000fe80003800000 */
[----:B------:R-:W-:-:S04]  /*0410*/  VIADDMNMX.U32 R0, R19, R0, 0x2, PT ;  /* 0x0000000213007446 */ /* 0x000fc80003800000 */
[----:B------:R-:W-:-:S04]  /*0420*/  SHF.L.U32 R0, R0, 0x2, RZ ;  /* 0x0000000200007819 */ /* 0x000fc800000006ff */
[----:B0-----:R-:W0:Y:S02]  /*0430*/  LDC R2, c[0x2][R0] ;  /* 0x0080000000027b82 */ /* 0x001e240000000800 */
[----:B0-----:R-:W-:-:S04]  /*0440*/  SHF.R.S32.HI R3, RZ, 0x1f, R2 ;  /* 0x0000001fff037819 */ /* 0x001fc80000011402 */
.L_x_36:
[----:B------:R-:W-:Y:S05]  /*0450*/  BRX R2 -0x460                                            (*"BRANCH_TARGETS .L_x_37,.L_x_38,.L_x_39"*) ;  /* 0xfffffff802e87949 */ /* 0x000fea000383ffff */
.L_x_39:
[----:B------:R-:W-:-:S13]  /*0460*/  ISETP.NE.AND P0, PT, R19, RZ, PT ;  /* 0x000000ff1300720c */ /* 0x000fda0003f05270 */
[----:B------:R-:W-:Y:S05]  /*0470*/  @P0 BRA `(.L_x_5) ;  /* 0x0000001400900947 */ /* 0x000fea0003800000 */
[----:B------:R-:W-:Y:S01]  /*0480*/  CS2R R2, SR_GLOBALTIMERLO ;  /* 0x0000000000027805 */ /* 0x000fe20000015200 */
[----:B------:R-:W0:Y:S01]  /*0490*/  S2R R7, SR_CgaCtaId ;  /* 0x0000000000077919 */ /* 0x000e220000008800 */
[----:B------:R-:W-:Y:S01]  /*04a0*/  MOV R0, 0x400 ;  /* 0x0000040000007802 */ /* 0x000fe20000000f00 */
[----:B------:R-:W-:Y:S01]  /*04b0*/  BSSY B2, `(.L_x_6) ;  /* 0x0000025000027945 */ /* 0x000fe20003800000 */
[----:B------:R-:W-:-:S04]  /*04c0*/  LOP3.LUT R5, R9, 0x1, RZ, 0xc0, !PT ;  /* 0x0000000109057812 */ /* 0x000fc800078ec0ff */
[----:B------:R-:W-:Y:S02]  /*04d0*/  SHF.L.U32 R4, R5, 0x1f, RZ ;  /* 0x0000001f05047819 */ /* 0x000fe400000006ff */
[----:B0-----:R-:W-:-:S04]  /*04e0*/  LEA R13, R7, R0, 0x18 ;  /* 0x00000000070d7211 */ /* 0x001fc800078ec0ff */
[----:B------:R-:W0:Y:S01]  /*04f0*/  SYNCS.PHASECHK.TRANS64.TRYWAIT P0, [R13+URZ+0x8], R4 ;  /* 0x000008040d0075a7 */ /* 0x000e2200080011ff */
[----:B------:R-:W-:Y:S01]  /*0500*/  IMAD.MOV.U32 R0, RZ, RZ, R13 ;  /* 0x000000ffff007224 */ /* 0x000fe200078e000d */
[----:B0-----:R-:W-:Y:S06]  /*0510*/  @P0 BRA `(.L_x_7) ;  /* 0x0000000000780947 */ /* 0x001fec0003800000 */
[----:B------:R-:W-:Y:S01]  /*0520*/  BSSY B3, `(.L_x_8) ;  /* 0x000001c000037945 */ /* 0x000fe20003800000 */
[----:B------:R-:W-:Y:S01]  /*0530*/  SHF.L.U32 R6, R5, 0x1f, RZ ;  /* 0x0000001f05067819 */ /* 0x000fe200000006ff */
[----:B------:R-:W-:-:S07]  /*0540*/  IMAD.MOV.U32 R8, RZ, RZ, RZ ;  /* 0x000000ffff087224 */ /* 0x000fce00078e00ff */
.L_x_12:
[C---:B------:R-:W-:Y:S01]  /*0550*/  ISETP.GT.AND P0, PT, R8.reuse, 0xf, PT ;  /* 0x0000000f0800780c */ /* 0x040fe20003f04270 */
[----:B------:R-:W-:Y:S05]  /*0560*/  YIELD ;  /* 0x0000000000007946 */ /* 0x000fea0003800000 */
[----:B------:R-:W-:Y:S07]  /*0570*/  BSSY B4, `(.L_x_9) ;  /* 0x0000014000047945 */ /* 0x000fee0003800000 */
[----:B------:R-:W-:Y:S01]  /*0580*/  @!P0 IADD3 R8, PT, PT, R8, 0x1, RZ ;  /* 0x0000000108088810 */ /* 0x000fe20007ffe0ff */
[----:B------:R-:W-:Y:S06]  /*0590*/  @!P0 BRA `(.L_x_10) ;  /* 0x0000000000448947 */ /* 0x000fec0003800000 */
[----:B------:R-:W-:-:S06]  /*05a0*/  CS2R R4, SR_GLOBALTIMERLO ;  /* 0x0000000000047805 */ /* 0x000fcc0000015200 */
[----:B------:R-:W-:-:S05]  /*05b0*/  IADD3 R7, P0, PT, -R2, R4, RZ ;  /* 0x0000000402077210 */ /* 0x000fca0007f1e1ff */
[----:B------:R-:W-:Y:S01]  /*05c0*/  IMAD.X R5, R5, 0x1, ~R3, P0 ;  /* 0x0000000105057824 */ /* 0x000fe200000e0e03 */
[----:B------:R-:W-:-:S04]  /*05d0*/  ISETP.GE.U32.AND P0, PT, R7, 0x3d0900, PT ;  /* 0x003d09000700780c */ /* 0x000fc80003f06070 */
[----:B------:R-:W-:-:S13]  /*05e0*/  ISETP.GE.AND.EX P0, PT, R5, RZ, PT, P0 ;  /* 0x000000ff0500720c */ /* 0x000fda0003f06300 */
[----:B------:R-:W-:Y:S05]  /*05f0*/  @!P0 BRA `(.L_x_11) ;  /* 0x0000000000088947 */ /* 0x000fea0003800000 */
[----:B------:R-:W-:Y:S05]  /*0600*/  NANOSLEEP 0xf4240 ;  /* 0x000f42400000795d */ /* 0x000fea0003800000 */
[----:B------:R-:W-:Y:S05]  /*0610*/  BRA `(.L_x_10) ;  /* 0x0000000000247947 */ /* 0x000fea0003800000 */
.L_x_11:
[----:B------:R-:W-:-:S04]  /*0620*/  ISETP.GE.U32.AND P0, PT, R7, 0x9c40, PT ;  /* 0x00009c400700780c */ /* 0x000fc80003f06070 */
[----:B------:R-:W-:-:S13]  /*0630*/  ISETP.GE.AND.EX P0, PT, R5, RZ, PT, P0 ;  /* 0x000000ff0500720c */ /* 0x000fda0003f06300 */
[----:B------:R-:W-:Y:S05]  /*0640*/  @!P0 BRA `(.L_x_10) ;  /* 0x0000000000188947 */ /* 0x000fea0003800000 */
[----:B------:R-:W-:-:S04]  /*0650*/  SHF.R.S32.HI R0, RZ, 0x1f, R5 ;  /* 0x0000001fff007819 */ /* 0x000fc80000011405 */
[----:B------:R-:W-:-:S05]  /*0660*/  LEA.HI R0, P0, R0, R7, RZ, 0x2 ;  /* 0x0000000700007211 */ /* 0x000fca00078110ff */
[----:B------:R-:W-:-:S05]  /*0670*/  IMAD.X R5, RZ, RZ, R5, P0 ;  /* 0x000000ffff057224 */ /* 0x000fca00000e0605 */
[----:B------:R-:W-:-:S04]  /*0680*/  SHF.R.U64 R0, R0, 0x2, R5 ;  /* 0x0000000200007819 */ /* 0x000fc80000001205 */
[----:B------:R-:W-:Y:S05]  /*0690*/  NANOSLEEP R0 ;  /* 0x000000000000735d */ /* 0x000fea0003800000 */
[----:B------:R-:W-:Y:S01]  /*06a0*/  NOP ;  /* 0x0000000000007918 */ /* 0x000fe20000000000 */
.L_x_10:
[----:B------:R-:W-:Y:S05]  /*06b0*/  BSYNC B4 ;  /* 0x0000000000047941 */ /* 0x000fea0003800000 */
.L_x_9:
[----:B------:R-:W0:Y:S02]  /*06c0*/  SYNCS.PHASECHK.TRANS64.TRYWAIT P0, [R13+URZ+0x8], R6 ;  /* 0x000008060d0075a7 */ /* 0x000e2400080011ff */
[----:B0-----:R-:W-:Y:S05]  /*06d0*/  @!P0 BRA `(.L_x_12) ;  /* 0xfffffffc009c8947 */ /* 0x001fea000383ffff */
[----:B------:R-:W-:Y:S05]  /*06e0*/  BSYNC B3 ;  /* 0x0000000000037941 */ /* 0x000fea0003800000 */
.L_x_8:
[----:B------:R-:W-:-:S07]  /*06f0*/  MOV R0, R13 ;  /* 0x0000000d00007202 */ /* 0x000fce0000000f00 */
.L_x_7:
[----:B------:R-:W-:Y:S05]  /*0700*/  BSYNC B2 ;  /* 0x0000000000027941 */ /* 0x000fea0003800000 */
.L_x_6:
[----:B------:R-:W-:Y:S01]  /*0710*/  BSSY.RECONVERGENT B2, `(.L_x_13) ;  /* 0x000001f000027945 */ /* 0x000fe20003800200 */
[----:B------:R-:W-:-:S07]  /*0720*/  IMAD.MOV.U32 R6, RZ, RZ, R17 ;  /* 0x000000ffff067224 */ /* 0x000fce00078e0011 */
.L_x_14:
[----:B0-----:R-:W0:Y:S01]  /*0730*/  LDCU.128 UR4, c[0x0][0x380] ;  /* 0x00007000ff0477ac */ /* 0x001e220008000c00 */
[----:B------:R-:W-:Y:S02]  /*0740*/  IMAD.MOV.U32 R7, RZ, RZ, RZ ;  /* 0x000000ffff077224 */ /* 0x000fe400078e00ff */
[----:B------:R-:W-:-:S03]  /*0750*/  IMAD.WIDE.U32 R2, R11, 0x1000, R6 ;  /* 0x000010000b027825 */ /* 0x000fc600078e0006 */
[C---:B------:R-:W-:Y:S02]  /*0760*/  SHF.L.U32 R5, R2.reuse, 0x2, RZ ;  /* 0x0000000202057819 */ /* 0x040fe400000006ff */
[----:B------:R-:W-:Y:S02]  /*0770*/  SHF.L.U64.HI R3, R2, 0x2, R3 ;  /* 0x0000000202037819 */ /* 0x000fe40000010203 */
[C---:B0-----:R-:W-:Y:S02]  /*0780*/  IADD3 R4, P0, PT, R5.reuse, UR4, RZ ;  /* 0x0000000405047c10 */ /* 0x041fe4000ff1e0ff */
[----:B------:R-:W-:Y:S02]  /*0790*/  IADD3 R2, P1, PT, R5, UR6, RZ ;  /* 0x0000000605027c10 */ /* 0x000fe4000ff3e0ff */
[C---:B------:R-:W-:Y:S02]  /*07a0*/  IADD3.X R5, PT, PT, R3.reuse, UR5, RZ, P0, !PT ;  /* 0x0000000503057c10 */ /* 0x040fe400087fe4ff */
[----:B------:R-:W-:-:S03]  /*07b0*/  IADD3.X R3, PT, PT, R3, UR7, RZ, P1, !PT ;  /* 0x0000000703037c10 */ /* 0x000fc60008ffe4ff */
[----:B------:R-:W2:Y:S04]  /*07c0*/  LDG.E.CONSTANT R7, desc[UR12][R4.64] ;  /* 0x0000000c04077981 */ /* 0x000ea8000c1e9900 */
[----:B------:R-:W3:Y:S04]  /*07d0*/  LDG.E.CONSTANT R15, desc[UR12][R4.64+0x80] ;  /* 0x0000800c040f7981 */ /* 0x000ee8000c1e9900 */
[----:B------:R-:W4:Y:S04]  /*07e0*/  LDG.E.CONSTANT R25, desc[UR12][R4.64+0x100] ;  /* 0x0001000c04197981 */ /* 0x000f28000c1e9900 */
[----:B------:R-:W5:Y:S04]  /*07f0*/  LDG.E.CONSTANT R29, desc[UR12][R4.64+0x180] ;  /* 0x0001800c041d7981 */ /* 0x000f68000c1e9900 */
[----:B------:R-:W5:Y:S04]  /*0800*/  LDG.E.CONSTANT R13, desc[UR12][R2.64] ;  /* 0x0000000c020d7981 */ /* 0x000f68000c1e9900 */
[----:B------:R-:W5:Y:S04]  /*0810*/  LDG.E.CONSTANT R21, desc[UR12][R2.64+0x80] ;  /* 0x0000800c02157981 */ /* 0x000f68000c1e9900 */
[----:B------:R-:W5:Y:S04]  /*0820*/  LDG.E.CONSTANT R27, desc[UR12][R2.64+0x100] ;  /* 0x0001000c021b7981 */ /* 0x000f68000c1e9900 */
[----:B------:R-:W5:Y:S01]  /*0830*/  LDG.E.CONSTANT R12, desc[UR12][R2.64+0x180] ;  /* 0x0001800c020c7981 */ /* 0x000f62000c1e9900 */
[C---:B------:R-:W-:Y:S01]  /*0840*/  IMAD R8, R6.reuse, 0x4, R16 ;  /* 0x0000000406087824 */ /* 0x040fe200078e0210 */
[C---:B------:R-:W-:Y:S01]  /*0850*/  ISETP.GE.U32.AND P0, PT, R6.reuse, 0xf80, PT ;  /* 0x00000f800600780c */ /* 0x040fe20003f06070 */
[----:B------:R-:W-:-:S03]  /*0860*/  VIADD R6, R6, 0x80 ;  /* 0x0000008006067836 */ /* 0x000fc60000000000 */
[----:B--2---:R0:W-:Y:S04]  /*0870*/  STS [R8], R7 ;  /* 0x0000000708007388 */ /* 0x0041e80000000800 */
[----:B---3--:R0:W-:Y:S04]  /*0880*/  STS [R8+0x80], R15 ;  /* 0x0000800f08007388 */ /* 0x0081e80000000800 */
[----:B----4-:R0:W-:Y:S04]  /*0890*/  STS [R8+0x100], R25 ;  /* 0x0001001908007388 */ /* 0x0101e80000000800 */
[----:B-----5:R0:W-:Y:S04]  /*08a0*/  STS [R8+0x180], R29 ;  /* 0x0001801d08007388 */ /* 0x0201e80000000800 */
[----:B------:R0:W-:Y:S04]  /*08b0*/  STS [R8+0x4000], R13 ;  /* 0x0040000d08007388 */ /* 0x0001e80000000800 */
[----:B------:R0:W-:Y:S04]  /*08c0*/  STS [R8+0x4080], R21 ;  /* 0x0040801508007388 */ /* 0x0001e80000000800 */
[----:B------:R0:W-:Y:S04]  /*08d0*/  STS [R8+0x4100], R27 ;  /* 0x0041001b08007388 */ /* 0x0001e80000000800 */
[----:B------:R0:W-:Y:S01]  /*08e0*/  STS [R8+0x4180], R12 ;  /* 0x0041800c08007388 */ /* 0x0001e20000000800 */
[----:B------:R-:W-:Y:S05]  /*08f0*/  @!P0 BRA `(.L_x_14) ;  /* 0xfffffffc008c8947 */ /* 0x000fea000383ffff */
[----:B------:R-:W-:Y:S05]  /*0900*/  BSYNC.RECONVERGENT B2 ;  /* 0x0000000000027941 */ /* 0x000fea0003800200 */
.L_x_13:
[----:B------:R-:W-:Y:S01]  /*0910*/  NOP ;  /* 0x0000000000007918 */ /* 0x000fe20000000000 */
[----:B------:R-:W-:-:S13]  /*0920*/  PLOP3.LUT P0, PT, PT, PT, PT, 0x80, 0x8 ;  /* 0x000000000008781c */ /* 0x000fda0003f0f070 */
.L_x_15:
[----:B------:R-:W-:Y:S02]  /*0930*/  PLOP3.LUT P1, PT, P1, P0, PT, 0xf2, 0x2f ;  /* 0x00000000002f781c */ /* 0x000fe40000f21e72 */
[----:B------:R-:W-:-:S08]  /*0940*/  @P0 R2UR P1, UR4, R0 ;  /* 0x00000000000402ca */ /* 0x000fd00000020000 */
[----:B------:R-:W-:-:S05]  /*0950*/  @P0 PLOP3.LUT P0, PT, P1, PT, PT, 0x80, 0x8 ;  /* 0x000000000008081c */ /* 0x000fca0000f0f070 */
[----:B------:R-:W-:Y:S01]  /*0960*/  @!P1 SYNCS.ARRIVE.TRANS64.RED.A0T1 RZ, [UR4], RZ ;  /* 0x000000ffffff99a7 */ /* 0x000fe20008200404 */
[----:B------:R-:W-:Y:S07]  /*0970*/  @!P1 ARRIVES.LDGSTSBAR.64.TRANSCNT [UR4] ;  /* 0x00000000ff0099b0 */ /* 0x000fee0008002a04 */
[----:B------:R-:W-:Y:S05]  /*0980*/  @P0 BRA.U.ANY `(.L_x_15) ;  /* 0xfffffffd00e80947 */ /* 0x000fea000393ffff */
[----:B------:R-:W-:Y:S01]  /*0990*/  NOP ;  /* 0x0000000000007918 */ /* 0x000fe20000000000 */
[----:B------:R3:W-:Y:S01]  /*09a0*/  SYNCS.ARRIVE.TRANS64.A1T0 RZ, [R0+URZ], RZ ;  /* 0x000000ff00ff79a7 */ /* 0x0007e200081000ff */
[----:B------:R-:W-:Y:S01]  /*09b0*/  LOP3.LUT R9, R9, 0x1, RZ, 0x3c, !PT ;  /* 0x0000000109097812 */ /* 0x000fe200078e3cff */
[----:B------:R-:W-:Y:S06]  /*09c0*/  BRA `(.L_x_5) ;  /* 0x00000010003c7947 */ /* 0x000fec0003800000 */
.L_x_37:
[----:B------:R-:W-:-:S04]  /*09d0*/  LOP3.LUT R0, R9, 0xffff, RZ, 0xc0, !PT ;  /* 0x0000ffff09007812 */ /* 0x000fc800078ec0ff */
[----:B------:R-:W-:-:S04]  /*09e0*/  SHF.R.U32.HI R0, RZ, 0x1, R0 ;  /* 0x00000001ff007819 */ /* 0x000fc80000011600 */
[----:B------:R-:W-:Y:S02]  /*09f0*/  LOP3.LUT R5, R0, 0x1, RZ, 0xc0, !PT ;  /* 0x0000000100057812 */ /* 0x000fe400078ec0ff */
[----:B------:R-:W-:Y:S01]  /*0a00*/  CS2R R2, SR_GLOBALTIMERLO ;  /* 0x0000000000027805 */ /* 0x000fe20000015200 */
[----:B------:R-:W0:Y:S01]  /*0a10*/  S2R R7, SR_CgaCtaId ;  /* 0x0000000000077919 */ /* 0x000e220000008800 */
[----:B------:R-:W-:Y:S01]  /*0a20*/  MOV R0, 0x400 ;  /* 0x0000040000007802 */ /* 0x000fe20000000f00 */
[----:B------:R-:W-:Y:S01]  /*0a30*/  BSSY B2, `(.L_x_16) ;  /* 0x0000024000027945 */ /* 0x000fe20003800000 */
[----:B------:R-:W-:Y:S02]  /*0a40*/  SHF.L.U32 R4, R5, 0x1f, RZ ;  /* 0x0000001f05047819 */ /* 0x000fe400000006ff */
[----:B0-----:R-:W-:-:S04]  /*0a50*/  LEA R13, R7, R0, 0x18 ;  /* 0x00000000070d7211 */ /* 0x001fc800078ec0ff */
[----:B------:R-:W0:Y:S01]  /*0a60*/  SYNCS.PHASECHK.TRANS64.TRYWAIT P0, [R13+URZ], R4 ;  /* 0x000000040d0075a7 */ /* 0x000e2200080011ff */
[----:B------:R-:W-:Y:S01]  /*0a70*/  MOV R0, R13 ;  /* 0x0000000d00007202 */ /* 0x000fe20000000f00 */
[----:B0-----:R-:W-:Y:S06]  /*0a80*/  @P0 BRA `(.L_x_17) ;  /* 0x0000000000780947 */ /* 0x001fec0003800000 */
[----:B------:R-:W-:Y:S01]  /*0a90*/  BSSY B3, `(.L_x_18) ;  /* 0x000001c000037945 */ /* 0x000fe20003800000 */
[----:B------:R-:W-:Y:S01]  /*0aa0*/  SHF.L.U32 R6, R5, 0x1f, RZ ;  /* 0x0000001f05067819 */ /* 0x000fe200000006ff */
[----:B------:R-:W-:-:S07]  /*0ab0*/  IMAD.MOV.U32 R8, RZ, RZ, RZ ;  /* 0x000000ffff087224 */ /* 0x000fce00078e00ff */
.L_x_22:
[C---:B------:R-:W-:Y:S01]  /*0ac0*/  ISETP.GT.AND P0, PT, R8.reuse, 0xf, PT ;  /* 0x0000000f0800780c */ /* 0x040fe20003f04270 */
[----:B------:R-:W-:Y:S05]  /*0ad0*/  YIELD ;  /* 0x0000000000007946 */ /* 0x000fea0003800000 */
[----:B------:R-:W-:Y:S07]  /*0ae0*/  BSSY B4, `(.L_x_19) ;  /* 0x0000014000047945 */ /* 0x000fee0003800000 */
[----:B------:R-:W-:Y:S01]  /*0af0*/  @!P0 VIADD R8, R8, 0x1 ;  /* 0x0000000108088836 */ /* 0x000fe20000000000 */
[----:B------:R-:W-:Y:S06]  /*0b00*/  @!P0 BRA `(.L_x_20) ;  /* 0x0000000000448947 */ /* 0x000fec0003800000 */
[----:B------:R-:W-:-:S06]  /*0b10*/  CS2R R4, SR_GLOBALTIMERLO ;  /* 0x0000000000047805 */ /* 0x000fcc0000015200 */
[----:B------:R-:W-:-:S04]  /*0b20*/  IADD3 R7, P0, PT, -R2, R4, RZ ;  /* 0x0000000402077210 */ /* 0x000fc80007f1e1ff */
[----:B------:R-:W-:Y:S02]  /*0b30*/  IADD3.X R5, PT, PT, ~R3, R5, RZ, P0, !PT ;  /* 0x0000000503057210 */ /* 0x000fe400007fe5ff */
[----:B------:R-:W-:-:S04]  /*0b40*/  ISETP.GE.U32.AND P0, PT, R7, 0x3d0900, PT ;  /* 0x003d09000700780c */ /* 0x000fc80003f06070 */
[----:B------:R-:W-:-:S13]  /*0b50*/  ISETP.GE.AND.EX P0, PT, R5, RZ, PT, P0 ;  /* 0x000000ff0500720c */ /* 0x000fda0003f06300 */
[----:B------:R-:W-:Y:S05]  /*0b60*/  @!P0 BRA `(.L_x_21) ;  /* 0x0000000000088947 */ /* 0x000fea0003800000 */
[----:B------:R-:W-:Y:S05]  /*0b70*/  NANOSLEEP 0xf4240 ;  /* 0x000f42400000795d */ /* 0x000fea0003800000 */
[----:B------:R-:W-:Y:S05]  /*0b80*/  BRA `(.L_x_20) ;  /* 0x0000000000247947 */ /* 0x000fea0003800000 */
.L_x_21:
        /* <DEDUP_REMOVED lines=9> */
.L_x_20:
[----:B------:R-:W-:Y:S05]  /*0c20*/  BSYNC B4 ;  /* 0x0000000000047941 */ /* 0x000fea0003800000 */
.L_x_19:
[----:B------:R-:W0:Y:S02]  /*0c30*/  SYNCS.PHASECHK.TRANS64.TRYWAIT P0, [R13+URZ], R6 ;  /* 0x000000060d0075a7 */ /* 0x000e2400080011ff */
[----:B0-----:R-:W-:Y:S05]  /*0c40*/  @!P0 BRA `(.L_x_22) ;  /* 0xfffffffc009c8947 */ /* 0x001fea000383ffff */
[----:B------:R-:W-:Y:S05]  /*0c50*/  BSYNC B3 ;  /* 0x0000000000037941 */ /* 0x000fea0003800000 */
.L_x_18:
[----:B------:R-:W-:-:S07]  /*0c60*/  IMAD.MOV.U32 R0, RZ, RZ, R13 ;  /* 0x000000ffff007224 */ /* 0x000fce00078e000d */
.L_x_17:
[----:B------:R-:W-:Y:S05]  /*0c70*/  BSYNC B2 ;  /* 0x0000000000027941 */ /* 0x000fea0003800000 */
.L_x_16:
[----:B------:R-:W-:Y:S01]  /*0c80*/  BSSY.RECONVERGENT B2, `(.L_x_23) ;  /* 0x000009c000027945 */ /* 0x000fe20003800200 */
[----:B------:R-:W-:-:S07]  /*0c90*/  MOV R2, R17 ;  /* 0x0000001100027202 */ /* 0x000fce0000000f00 */
.L_x_24:
[C---:B0-----:R-:W-:Y:S01]  /*0ca0*/  IMAD.SHL.U32 R3, R2.reuse, 0x4, RZ ;  /* 0x0000000402037824 */ /* 0x041fe200078e00ff */
[C---:B------:R-:W-:Y:S01]  /*0cb0*/  ISETP.GE.U32.AND P0, PT, R2.reuse, 0xfe0, PT ;  /* 0x00000fe00200780c */ /* 0x040fe20003f06070 */
[----:B------:R-:W-:-:S03]  /*0cc0*/  VIADD R2, R2, 0x20 ;  /* 0x0000002002027836 */ /* 0x000fc60000000000 */
[C---:B------:R-:W-:Y:S02]  /*0cd0*/  LOP3.LUT R7, R3.reuse, 0xfc, RZ, 0xc0, !PT ;  /* 0x000000fc03077812 */ /* 0x040fe400078ec0ff */
[----:B------:R-:W-:Y:S01]  /*0ce0*/  LOP3.LUT R5, R3, 0x3f00, RZ, 0xc0, !PT ;  /* 0x00003f0003057812 */ /* 0x000fe200078ec0ff */
[C---:B------:R-:W-:Y:S02]  /*0cf0*/  IMAD.IADD R3, R16.reuse, 0x1, R3 ;  /* 0x0000000110037824 */ /* 0x040fe400078e0203 */
[C---:B------:R-:W-:Y:S01]  /*0d00*/  IMAD.IADD R8, R16.reuse, 0x1, R7 ;  /* 0x0000000110087824 */ /* 0x040fe200078e0207 */
[----:B------:R-:W-:-:S04]  /*0d10*/  IADD3 R20, PT, PT, R16, R5, RZ ;  /* 0x0000000510147210 */ /* 0x000fc80007ffe0ff */
[----:B------:R-:W-:Y:S04]  /*0d20*/  LDS R13, [R8+0x4000] ;  /* 0x00400000080d7984 */ /* 0x000fe80000000800 */
[----:B------:R-:W0:Y:S04]  /*0d30*/  LDS.128 R4, [R20] ;  /* 0x0000000014047984 */ /* 0x000e280000000c00 */
[----:B------:R-:W1:Y:S04]  /*0d40*/  LDS R24, [R8+0x4100] ;  /* 0x0041000008187984 */ /* 0x000e680000000800 */
[----:B------:R-:W2:Y:S04]  /*0d50*/  LDS R21, [R8+0x4200] ;  /* 0x0042000008157984 */ /* 0x000ea80000000800 */
[----:B------:R-:W3:Y:S04]  /*0d60*/  LDS R26, [R8+0x4300] ;  /* 0x00430000081a7984 */ /* 0x000ee80000000800 */
[----:B------:R-:W-:Y:S01]  /*0d70*/  LDS R25, [R8+0x4400] ;  /* 0x0044000008197984 */ /* 0x000fe20000000800 */
[----:B0-----:R-:W-:-:S03]  /*0d80*/  FFMA R4, R4, R13, RZ ;  /* 0x0000000d04047223 */ /* 0x001fc600000000ff */
[----:B------:R-:W0:Y:S01]  /*0d90*/  LDS.128 R12, [R20+0x10] ;  /* 0x00001000140c7984 */ /* 0x000e220000000c00 */
[----:B-1----:R-:W-:-:S03]  /*0da0*/  FFMA R5, R5, R24, R4 ;  /* 0x0000001805057223 */ /* 0x002fc60000000004 */
[----:B------:R-:W1:Y:S01]  /*0db0*/  LDS R24, [R8+0x4500] ;  /* 0x0045000008187984 */ /* 0x000e620000000800 */
[----:B--2---:R-:W-:-:S03]  /*0dc0*/  FFMA R6, R6, R21, R5 ;  /* 0x0000001506067223 */ /* 0x004fc60000000005 */
[----:B------:R-:W2:Y:S01]  /*0dd0*/  LDS R21, [R8+0x4600] ;  /* 0x0046000008157984 */ /* 0x000ea20000000800 */
[----:B---3--:R-:W-:-:S03]  /*0de0*/  FFMA R7, R7, R26, R6 ;  /* 0x0000001a07077223 */ /* 0x008fc60000000006 */
[----:B------:R-:W3:Y:S01]  /*0df0*/  LDS R26, [R8+0x4700] ;  /* 0x00470000081a7984 */ /* 0x000ee20000000800 */
[----:B0-----:R-:W-:-:S03]  /*0e00*/  FFMA R12, R12, R25, R7 ;  /* 0x000000190c0c7223 */ /* 0x001fc60000000007 */
[----:B------:R-:W-:Y:S01]  /*0e10*/  LDS R25, [R8+0x4800] ;  /* 0x0048000008197984 */ /* 0x000fe20000000800 */
[----:B-1----:R-:W-:-:S03]  /*0e20*/  FFMA R13, R13, R24, R12 ;  /* 0x000000180d0d7223 */ /* 0x002fc6000000000c */
[----:B------:R-:W0:Y:S01]  /*0e30*/  LDS.128 R4, [R20+0x20] ;  /* 0x0000200014047984 */ /* 0x000e220000000c00 */
[----:B--2---:R-:W-:-:S03]  /*0e40*/  FFMA R14, R14, R21, R13 ;  /* 0x000000150e0e7223 */ /* 0x004fc6000000000d */
[----:B------:R-:W1:Y:S01]  /*0e50*/  LDS R24, [R8+0x4900] ;  /* 0x0049000008187984 */ /* 0x000e620000000800 */
[----:B---3--:R-:W-:-:S03]  /*0e60*/  FFMA R15, R15, R26, R14 ;  /* 0x0000001a0f0f7223 */ /* 0x008fc6000000000e */
[----:B------:R-:W2:Y:S04]  /*0e70*/  LDS R21, [R8+0x4a00] ;  /* 0x004a000008157984 */ /* 0x000ea80000000800 */
        /* <DEDUP_REMOVED lines=118> */
[----:B0-----:R-:W-:-:S04]  /*15e0*/  FFMA R12, R12, R25, R7 ;  /* 0x000000190c0c7223 */ /* 0x001fc80000000007 */
[----:B-1----:R-:W-:-:S04]  /*15f0*/  FFMA R13, R13, R24, R12 ;  /* 0x000000180d0d7223 */ /* 0x002fc8000000000c */
[----:B--2---:R-:W-:-:S04]  /*1600*/  FFMA R14, R14, R5, R13 ;  /* 0x000000050e0e7223 */ /* 0x004fc8000000000d */
[----:B---3--:R-:W-:-:S05]  /*1610*/  FFMA R4, R15, R4, R14 ;  /* 0x000000040f047223 */ /* 0x008fca000000000e */
[----:B------:R0:W-:Y:S01]  /*1620*/  STS [R3+0x8000], R4 ;  /* 0x0080000403007388 */ /* 0x0001e20000000800 */
[----:B------:R-:W-:Y:S05]  /*1630*/  @!P0 BRA `(.L_x_24) ;  /* 0xfffffff400988947 */ /* 0x000fea000383ffff */
[----:B------:R-:W-:Y:S05]  /*1640*/  BSYNC.RECONVERGENT B2 ;  /* 0x0000000000027941 */ /* 0x000fea0003800200 */
.L_x_23:
[----:B------:R1:W-:Y:S01]  /*1650*/  SYNCS.ARRIVE.TRANS64.A1T0 RZ, [R0+URZ+0x8], RZ ;  /* 0x000008ff00ff79a7 */ /* 0x0003e200081000ff */
[----:B------:R-:W-:Y:S01]  /*1660*/  LOP3.LUT R9, R9, 0x2, RZ, 0x3c, !PT ;  /* 0x0000000209097812 */ /* 0x000fe200078e3cff */
[----:B------:R-:W-:Y:S06]  /*1670*/  BRA `(.L_x_5) ;  /* 0x0000000400107947 */ /* 0x000fec0003800000 */
.L_x_38:
        /* <DEDUP_REMOVED lines=15> */
.L_x_31:
        /* <DEDUP_REMOVED lines=13> */
.L_x_30:
        /* <DEDUP_REMOVED lines=9> */
.L_x_29:
[----:B------:R-:W-:Y:S05]  /*18d0*/  BSYNC B4 ;  /* 0x0000000000047941 */ /* 0x000fea0003800000 */
.L_x_28:
[----:B------:R-:W0:Y:S02]  /*18e0*/  SYNCS.PHASECHK.TRANS64.TRYWAIT P0, [R13+URZ], R6 ;  /* 0x000000060d0075a7 */ /* 0x000e2400080011ff */
[----:B0-----:R-:W-:Y:S05]  /*18f0*/  @!P0 BRA `(.L_x_31) ;  /* 0xfffffffc009c8947 */ /* 0x001fea000383ffff */
[----:B------:R-:W-:Y:S05]  /*1900*/  BSYNC B3 ;  /* 0x0000000000037941 */ /* 0x000fea0003800000 */
.L_x_27:
[----:B------:R-:W-:-:S07]  /*1910*/  IMAD.MOV.U32 R0, RZ, RZ, R13 ;  /* 0x000000ffff007224 */ /* 0x000fce00078e000d */
.L_x_26:
[----:B------:R-:W-:Y:S05]  /*1920*/  BSYNC B2 ;  /* 0x0000000000027941 */ /* 0x000fea0003800000 */
.L_x_25:
[----:B------:R-:W-:Y:S01]  /*1930*/  IMAD.WIDE.U32 R2, R11, 0x4000, R22 ;  /* 0x000040000b027825 */ /* 0x000fe200078e0016 */
[----:B------:R-:W-:Y:S01]  /*1940*/  BSSY.RECONVERGENT B2, `(.L_x_32) ;  /* 0x0000015000027945 */ /* 0x000fe20003800200 */
[----:B------:R-:W-:Y:S02]  /*1950*/  MOV R4, R10 ;  /* 0x0000000a00047202 */ /* 0x000fe40000000f00 */
[----:B------:R-:W-:Y:S01]  /*1960*/  IMAD.MOV.U32 R6, RZ, RZ, R2 ;  /* 0x000000ffff067224 */ /* 0x000fe200078e0002 */
[----:B------:R-:W-:Y:S01]  /*1970*/  MOV R5, R17 ;  /* 0x0000001100057202 */ /* 0x000fe20000000f00 */
[----:B------:R-:W-:-:S07]  /*1980*/  IMAD.MOV.U32 R25, RZ, RZ, R3 ;  /* 0x000000ffff197224 */ /* 0x000fce00078e0003 */
.L_x_33:
[----:B0-----:R-:W0:Y:S01]  /*1990*/  LDS R7, [R4+-0x180] ;  /* 0xfffe800004077984 */ /* 0x001e220000000800 */
[----:B------:R-:W-:Y:S01]  /*19a0*/  IMAD.MOV.U32 R2, RZ, RZ, R6 ;  /* 0x000000ffff027224 */ /* 0x000fe200078e0006 */
[C---:B------:R-:W-:Y:S01]  /*19b0*/  ISETP.GE.U32.AND P0, PT, R5.reuse, 0xf80, PT ;  /* 0x00000f800500780c */ /* 0x040fe20003f06070 */
[----:B------:R-:W-:Y:S01]  /*19c0*/  IMAD.MOV.U32 R3, RZ, RZ, R25 ;  /* 0x000000ffff037224 */ /* 0x000fe200078e0019 */
[----:B------:R-:W1:Y:S01]  /*19d0*/  LDS R13, [R4+-0x100] ;  /* 0xffff0000040d7984 */ /* 0x000e620000000800 */
[----:B------:R-:W-:Y:S02]  /*19e0*/  IADD3 R5, PT, PT, R5, 0x80, RZ ;  /* 0x0000008005057810 */ /* 0x000fe40007ffe0ff */
[----:B------:R-:W-:Y:S01]  /*19f0*/  IADD3 R6, P1, PT, R2, 0x200, RZ ;  /* 0x0000020002067810 */ /* 0x000fe20007f3e0ff */
[----:B------:R-:W2:Y:S04]  /*1a00*/  LDS R15, [R4+-0x80] ;  /* 0xffff8000040f7984 */ /* 0x000ea80000000800 */
[----:B------:R3:W4:Y:S01]  /*1a10*/  LDS R21, [R4] ;  /* 0x0000000004157984 */ /* 0x0007220000000800 */
[----:B------:R-:W-:-:S02]  /*1a20*/  IMAD.X R25, RZ, RZ, R3, P1 ;  /* 0x000000ffff197224 */ /* 0x000fc400008e0603 */
[----:B---3--:R-:W-:Y:S01]  /*1a30*/  VIADD R4, R4, 0x200 ;  /* 0x0000020004047836 */ /* 0x008fe20000000000 */
[----:B0-----:R0:W-:Y:S04]  /*1a40*/  STG.E desc[UR12][R2.64+-0x100], R7 ;  /* 0xffff000702007986 */ /* 0x0011e8000c10190c */
[----:B-1----:R0:W-:Y:S04]  /*1a50*/  STG.E desc[UR12][R2.64+-0x80], R13 ;  /* 0xffff800d02007986 */ /* 0x0021e8000c10190c */
[----:B--2---:R0:W-:Y:S04]  /*1a60*/  STG.E desc[UR12][R2.64], R15 ;  /* 0x0000000f02007986 */ /* 0x0041e8000c10190c */
[----:B----4-:R0:W-:Y:S01]  /*1a70*/  STG.E desc[UR12][R2.64+0x80], R21 ;  /* 0x0000801502007986 */ /* 0x0101e2000c10190c */
[----:B------:R-:W-:Y:S05]  /*1a80*/  @!P0 BRA `(.L_x_33) ;  /* 0xfffffffc00c08947 */ /* 0x000fea000383ffff */
[----:B------:R-:W-:Y:S05]  /*1a90*/  BSYNC.RECONVERGENT B2 ;  /* 0x0000000000027941 */ /* 0x000fea0003800200 */
.L_x_32:
[----:B------:R2:W-:Y:S01]  /*1aa0*/  SYNCS.ARRIVE.TRANS64.A1T0 RZ, [R0+URZ+0x8], RZ ;  /* 0x000008ff00ff79a7 */ /* 0x0005e200081000ff */
[----:B------:R-:W-:-:S07]  /*1ab0*/  LOP3.LUT R9, R9, 0x2, RZ, 0x3c, !PT ;  /* 0x0000000209097812 */ /* 0x000fce00078e3cff */
.L_x_5:
[----:B------:R-:W-:Y:S05]  /*1ac0*/  BSYNC B0 ;  /* 0x0000000000007941 */ /* 0x000fea0003800000 */
.L_x_4:
[----:B------:R-:W4:Y:S01]  /*1ad0*/  LDCU UR4, c[0x0][0x398] ;  /* 0x00007300ff0477ac */ /* 0x000f220008000800 */
[----:B------:R-:W-:-:S04]  /*1ae0*/  LEA.HI R11, R18, R11, RZ, 0x1b ;  /* 0x0000000b120b7211 */ /* 0x000fc800078fd8ff */
[----:B----4-:R-:W-:-:S13]  /*1af0*/  ISETP.GE.AND P0, PT, R11, UR4, PT ;  /* 0x000000040b007c0c */ /* 0x010fda000bf06270 */
[----:B------:R-:W-:Y:S05]  /*1b00*/  @!P0 BRA `(.L_x_34) ;  /* 0xffffffe800388947 */ /* 0x000fea000383ffff */
.L_x_3:
[----:B------:R-:W-:Y:S05]  /*1b10*/  BSYNC B1 ;  /* 0x0000000000017941 */ /* 0x000fea0003800000 */
.L_x_2:
[----:B0-----:R-:W0:Y:S01]  /*1b20*/  S2R R3, SR_CgaCtaId ;  /* 0x0000000000037919 */ /* 0x001e220000008800 */
[----:B-123--:R-:W-:Y:S01]  /*1b30*/  MOV R0, 0x400 ;  /* 0x0000040000007802 */ /* 0x00efe20000000f00 */
[----:B------:R-:W1:Y:S01]  /*1b40*/  S2R R7, SR_SWINHI ;  /* 0x0000000000077919 */ /* 0x000e620000002f00 */
[----:B------:R-:W2:Y:S02]  /*1b50*/  S2R R9, SR_LANEID ;  /* 0x0000000000097919 */ /* 0x000ea40000000000 */
[----:B0-----:R-:W-:-:S04]  /*1b60*/  LEA R6, R3, R0, 0x18 ;  /* 0x0000000003067211 */ /* 0x001fc800078ec0ff */
[----:B------:R-:W-:Y:S02]  /*1b70*/  MOV R4, R6 ;  /* 0x0000000600047202 */ /* 0x000fe40000000f00 */
[----:B-1----:R-:W-:Y:S02]  /*1b80*/  MOV R5, R7 ;  /* 0x0000000700057202 */ /* 0x002fe40000000f00 */
[----:B------:R-:W-:Y:S02]  /*1b90*/  VOTE.ANY R7, PT, PT ;  /* 0x0000000000077806 */ /* 0x000fe400038e0100 */
[----:B------:R-:W-:Y:S02]  /*1ba0*/  IADD3 R2, P0, PT, R4, 0x10, RZ ;  /* 0x0000001004027810 */ /* 0x000fe40007f1e0ff */
[----:B------:R-:W-:Y:S05]  /*1bb0*/  WARPSYNC R7 ;  /* 0x0000000007007348 */ /* 0x000fea0003800000 */
[----:B------:R-:W-:-:S04]  /*1bc0*/  IADD3.X R3, PT, PT, RZ, R5, RZ, P0, !PT ;  /* 0x00000005ff037210 */ /* 0x000fc800007fe4ff */
[----:B------:R-:W0:Y:S02]  /*1bd0*/  MATCH.ANY.U64 R2, R2 ;  /* 0x00000000020273a1 */ /* 0x000e2400000e8200 */
[----:B0-----:R-:W0:Y:S08]  /*1be0*/  BREV R0, R2 ;  /* 0x0000000200007301 */ /* 0x001e300000000000 */
[----:B0-----:R-:W2:Y:S02]  /*1bf0*/  FLO.U32.SH R0, R0 ;  /* 0x0000000000007300 */ /* 0x001ea400000e0400 */
[----:B--2---:R-:W-:-:S13]  /*1c00*/  ISETP.NE.AND P0, PT, R9, R0, PT ;  /* 0x000000000900720c */ /* 0x004fda0003f05270 */
[----:B------:R-:W-:Y:S05]  /*1c10*/  @P0 EXIT ;  /* 0x000000000000094d */ /* 0x000fea0003800000 */
[----:B------:R-:W0:Y:S02]  /*1c20*/  POPC R2, R2 ;  /* 0x0000000200027309 */ /* 0x000e240000000000 */
[----:B0-----:R-:W-:Y:S01]  /*1c30*/  IMAD.MOV R3, RZ, RZ, -R2 ;  /* 0x000000ffff037224 */ /* 0x001fe200078e0a02 */
[----:B------:R0:W-:Y:S06]  /*1c40*/  MEMBAR.SC.CTA ;  /* 0x0000000000007992 */ /* 0x0001ec0000000000 */
[----:B0-----:R-:W2:Y:S02]  /*1c50*/  ATOM.E.ADD.STRONG.SM PT, R5, desc[UR12][R4.64+0x10], R3 ;  /* 0x800010030405798a */ /* 0x001ea400081eb10c */
[----:B--2---:R-:W-:Y:S01]  /*1c60*/  NOP ;  /* 0x0000000000007918 */ /* 0x004fe20000000000 */
[----:B------:R-:W-:-:S13]  /*1c70*/  ISETP.NE.AND P0, PT, R5, R2, PT ;  /* 0x000000020500720c */ /* 0x000fda0003f05270 */
[----:B------:R-:W-:Y:S05]  /*1c80*/  @P0 EXIT ;  /* 0x000000000000094d */ /* 0x000fea0003800000 */
[----:B------:R-:W0:Y:S02]  /*1c90*/  SYNCS.CCTL.IV [R6+URZ] ;  /* 0x00000000060079b1 */ /* 0x000e2400080000ff */
[----:B0-----:R-:W-:Y:S01]  /*1ca0*/  SYNCS.CCTL.IV [R6+URZ+0x8] ;  /* 0x00000800060079b1 */ /* 0x001fe200080000ff */
[----:B------:R-:W-:Y:S05]  /*1cb0*/  EXIT ;  /* 0x000000000000794d */ /* 0x000fea0003800000 */
.L_x_35:
[----:B------:R-:W-:-:S00]  /*1cc0*/  BRA `(.L_x_35) ;  /* 0xfffffffc00fc7947 */ /* 0x000fc0000383ffff */
[----:B------:R-:W-:-:S00]  /*1cd0*/  NOP ;  /* 0x0000000000007918 */ /* 0x000fc00000000000 */
        /* <DEDUP_REMOVED lines=10> */
.L_x_40:


//--------------------- .nv.shared._ZN32_GLOBAL__N__b52865e5_4_k_cu_main33optimized_warp_specialized_kernelEPKfS1_Pfi --------------------------
	.section	.nv.shared._ZN32_GLOBAL__N__b52865e5_4_k_cu_main33optimized_warp_specialized_kernelEPKfS1_Pfi,"aw",@nobits
	.sectionflags	@""
	.align	16
.nv.shared._ZN32_GLOBAL__N__b52865e5_4_k_cu_main33optimized_warp_specialized_kernelEPKfS1_Pfi:
	.zero		1056


//--------------------- .nv.shared.reserved.0     --------------------------
	.section	.nv.shared.reserved.0,"aw",@nobits
	.weak		__nv_reservedSMEM_offset_0_alias
	.size		__nv_reservedSMEM_offset_0_alias, 0, 64
	.other		__nv_reservedSMEM_offset_0_alias,@"STO_CUDA_RESERVED_SHARED STV_DEFAULT"
__nv_reservedSMEM_offset_0_alias:
	.zero		0
	.zero		64


//--------------------- .nv.constant0._ZN32_GLOBAL__N__b52865e5_4_k_cu_main33optimized_warp_specialized_kernelEPKfS1_Pfi --------------------------
	.section	.nv.constant0._ZN32_GLOBAL__N__b52865e5_4_k_cu_main33optimized_warp_specialized_kernelEPKfS1_Pfi,"a",@progbits
	.sectionflags	@""
	.align	4
.nv.constant0._ZN32_GLOBAL__N__b52865e5_4_k_cu_main33optimized_warp_specialized_kernelEPKfS1_Pfi:
	.zero		924


//--------------------- SYMBOLS --------------------------

	.type		.nv.reservedSmem.offset0,@object
	.size		.nv.reservedSmem.offset0,0x4
	.type		.nv.reservedSmem.cap,@object
	.size		.nv.reservedSmem.cap,0x4
